// auto-generated by cutlass_sweep.gemm — config: {"arch": "sm_90", "cluster_m": 1, "cluster_n": 1, "dtype": "int8", "dtype_b": "int8", "layout": "nt", "stages": 0, "tile_k": 128, "tile_m": 192, "tile_n": 64}
#include "cutlass/cutlass.h"
#include "cutlass/gemm/collective/collective_builder.hpp"
#include "cutlass/gemm/device/gemm_universal_adapter.h"
#include "cutlass/gemm/kernel/gemm_universal.hpp"
#include "cutlass/epilogue/collective/collective_builder.hpp"

using ElemA = int8_t;
using ElemB = int8_t;
using ElemCD = int8_t;
using Acc  = int32_t;
using TileShape    = cute::Shape<cute::_192, cute::_64, cute::_128>;
using ClusterShape = cute::Shape<cute::_1, cute::_1, cute::_1>;

using CollectiveEpilogue = typename cutlass::epilogue::collective::CollectiveBuilder<
    cutlass::arch::Sm90, cutlass::arch::OpClassTensorOp,
    TileShape, ClusterShape,
    cutlass::epilogue::collective::EpilogueTileAuto,
    Acc, Acc,
    ElemCD, cutlass::layout::RowMajor, 128 / cutlass::sizeof_bits<ElemCD>::value,
    ElemCD, cutlass::layout::RowMajor, 128 / cutlass::sizeof_bits<ElemCD>::value,
    cutlass::epilogue::collective::EpilogueScheduleAuto
  >::CollectiveOp;

using CollectiveMainloop = typename cutlass::gemm::collective::CollectiveBuilder<
    cutlass::arch::Sm90, cutlass::arch::OpClassTensorOp,
    ElemA, cutlass::layout::RowMajor, 128 / cutlass::sizeof_bits<ElemA>::value,
    ElemB, cutlass::layout::ColumnMajor, 128 / cutlass::sizeof_bits<ElemB>::value,
    Acc,
    TileShape, ClusterShape,
    cutlass::gemm::collective::StageCountAutoCarveout<static_cast<int>(sizeof(typename CollectiveEpilogue::SharedStorage))>,
    cutlass::gemm::collective::KernelScheduleAuto
  >::CollectiveOp;

using GemmKernel = cutlass::gemm::kernel::GemmUniversal<
    cute::Shape<int,int,int,int>,
    CollectiveMainloop,
    CollectiveEpilogue
>;
using Gemm = cutlass::gemm::device::GemmUniversalAdapter<GemmKernel>;

// Force the device kernel symbol into the cubin without needing a host main.
auto* _anchor = &cutlass::device_kernel<GemmKernel>;


// ===== COMPILED SASS (sm_90a) =====

	.target	sm_90a

	.elftype	@"ET_EXEC"


//--------------------- .note.nv.tkinfo           --------------------------
	.section	.note.nv.tkinfo,"",@"SHT_NOTE"
	.sectionflags	@"SHF_NOTE_NV_TKINFO"
	.tkinfo
        /*0018*/ 	.word	0x00000002
        /*0030*/ 	.string	""
        /*0030*/ 	.string	"ptxas"
        /*0030*/ 	.string	"Cuda compilation tools, release 13.0, V13.0.88"
        /*0030*/ 	.string	"Build cuda_13.0.r13.0/compiler.36424714_0"
        /*0030*/ 	.string	"-arch sm_90a -m 64 "



//--------------------- .note.nv.cuinfo           --------------------------
	.section	.note.nv.cuinfo,"",@"SHT_NOTE"
	.sectionflags	@"SHF_NOTE_NV_CUINFO"
        /*0018*/ 	.short	0x0002
        /*001a*/ 	.short	0x005a
        /*001c*/ 	.short	0x0082
	.zero		2


//--------------------- .nv.info                  --------------------------
	.section	.nv.info,"",@"SHT_CUDA_INFO"
	.align	4


	//----- nvinfo : EIATTR_REGCOUNT
	.align		4
        /*0000*/ 	.byte	0x04, 0x2f
        /*0002*/ 	.short	(.L_15 - .L_14)
	.align		4
.L_14:
        /*0004*/ 	.word	index@(_ZN7cutlass13device_kernelINS_4gemm6kernel13GemmUniversalIN4cute5tupleIJiiiiEEENS1_10collective13CollectiveMmaINS1_34MainloopSm90TmaGmmaWarpSpecializedILi7ENS5_IJNS4_1CILi1EEESB_SB_EEENS1_35KernelTmaWarpSpecializedCooperativeEEENS5_IJNSA_ILi192EEENSA_ILi64EEENSA_ILi128EEEEEEaNS5_IJlSB_lEEEaSJ_NS4_8TiledMMAINS4_8MMA_AtomIJNS4_4SM904GMMA26MMA_64x64x32_S32S8S8_SS_TNEEEENS4_6LayoutINS5_IJNSA_ILi2EEESB_SB_EEENS5_IJSB_NSA_ILi0EEEST_EEEEENS5_IJNS4_10UnderscoreESW_SW_EEEEENS4_13SM90_TMA_LOADENS4_14ComposedLayoutINS4_7SwizzleILi3ELi4ELi3EEENS4_18smem_ptr_flag_bitsILi8EEENSQ_INS5_IJNSA_ILi8EEESH_EEENS5_IJSH_SB_EEEEEEEvNS4_8identityESZ_S19_vS1A_EENS_8epilogue10collective6detail29Sm90TmaWarpSpecializedAdapterINS1D_15DefaultEpilogueIaSJ_SJ_NS1C_6thread17LinearCombinationIaLi1EiiLNS1H_9ScaleType4KindE0ELNS_15FloatRoundStyleE2EaEENS1_15EpilogueDefaultEEEEEvvEEEEvNT_6ParamsE)
        /*0008*/ 	.word	0x000000a8


	//----- nvinfo : EIATTR_FRAME_SIZE
	.align		4
.L_15:
        /*000c*/ 	.byte	0x04, 0x11
        /*000e*/ 	.short	(.L_17 - .L_16)
	.align		4
.L_16:
        /*0010*/ 	.word	index@(_ZN7cutlass13device_kernelINS_4gemm6kernel13GemmUniversalIN4cute5tupleIJiiiiEEENS1_10collective13CollectiveMmaINS1_34MainloopSm90TmaGmmaWarpSpecializedILi7ENS5_IJNS4_1CILi1EEESB_SB_EEENS1_35KernelTmaWarpSpecializedCooperativeEEENS5_IJNSA_ILi192EEENSA_ILi64EEENSA_ILi128EEEEEEaNS5_IJlSB_lEEEaSJ_NS4_8TiledMMAINS4_8MMA_AtomIJNS4_4SM904GMMA26MMA_64x64x32_S32S8S8_SS_TNEEEENS4_6LayoutINS5_IJNSA_ILi2EEESB_SB_EEENS5_IJSB_NSA_ILi0EEEST_EEEEENS5_IJNS4_10UnderscoreESW_SW_EEEEENS4_13SM90_TMA_LOADENS4_14ComposedLayoutINS4_7SwizzleILi3ELi4ELi3EEENS4_18smem_ptr_flag_bitsILi8EEENSQ_INS5_IJNSA_ILi8EEESH_EEENS5_IJSH_SB_EEEEEEEvNS4_8identityESZ_S19_vS1A_EENS_8epilogue10collective6detail29Sm90TmaWarpSpecializedAdapterINS1D_15DefaultEpilogueIaSJ_SJ_NS1C_6thread17LinearCombinationIaLi1EiiLNS1H_9ScaleType4KindE0ELNS_15FloatRoundStyleE2EaEENS1_15EpilogueDefaultEEEEEvvEEEEvNT_6ParamsE)
        /*0014*/ 	.word	0x00000000


	//----- nvinfo : EIATTR_MIN_STACK_SIZE
	.align		4
.L_17:
        /*0018*/ 	.byte	0x04, 0x12
        /*001a*/ 	.short	(.L_19 - .L_18)
	.align		4
.L_18:
        /*001c*/ 	.word	index@(_ZN7cutlass13device_kernelINS_4gemm6kernel13GemmUniversalIN4cute5tupleIJiiiiEEENS1_10collective13CollectiveMmaINS1_34MainloopSm90TmaGmmaWarpSpecializedILi7ENS5_IJNS4_1CILi1EEESB_SB_EEENS1_35KernelTmaWarpSpecializedCooperativeEEENS5_IJNSA_ILi192EEENSA_ILi64EEENSA_ILi128EEEEEEaNS5_IJlSB_lEEEaSJ_NS4_8TiledMMAINS4_8MMA_AtomIJNS4_4SM904GMMA26MMA_64x64x32_S32S8S8_SS_TNEEEENS4_6LayoutINS5_IJNSA_ILi2EEESB_SB_EEENS5_IJSB_NSA_ILi0EEEST_EEEEENS5_IJNS4_10UnderscoreESW_SW_EEEEENS4_13SM90_TMA_LOADENS4_14ComposedLayoutINS4_7SwizzleILi3ELi4ELi3EEENS4_18smem_ptr_flag_bitsILi8EEENSQ_INS5_IJNSA_ILi8EEESH_EEENS5_IJSH_SB_EEEEEEEvNS4_8identityESZ_S19_vS1A_EENS_8epilogue10collective6detail29Sm90TmaWarpSpecializedAdapterINS1D_15DefaultEpilogueIaSJ_SJ_NS1C_6thread17LinearCombinationIaLi1EiiLNS1H_9ScaleType4KindE0ELNS_15FloatRoundStyleE2EaEENS1_15EpilogueDefaultEEEEEvvEEEEvNT_6ParamsE)
        /*0020*/ 	.word	0x00000000
.L_19:


//--------------------- .nv.compat                --------------------------
	.section	.nv.compat,"",@"SHT_CUDA_COMPAT_INFO"
	.align	4
        /*0000*/ 	.byte	0x02, 0x09, 0x01, 0x00, 0x02, 0x02, 0x04, 0x00, 0x02, 0x05, 0x05, 0x00, 0x03, 0x07, 0x01, 0x01
        /*0010*/ 	.byte	0x02, 0x03, 0x01, 0x00, 0x02, 0x06, 0x01, 0x00, 0x04, 0x0b, 0x08, 0x00, 0x00, 0x00, 0x00, 0x00
        /*0020*/ 	.byte	0x00, 0x00, 0x00, 0x00


//--------------------- .nv.info._ZN7cutlass13device_kernelINS_4gemm6kernel13GemmUniversalIN4cute5tupleIJiiiiEEENS1_10collective13CollectiveMmaINS1_34MainloopSm90TmaGmmaWarpSpecializedILi7ENS5_IJNS4_1CILi1EEESB_SB_EEENS1_35KernelTmaWarpSpecializedCooperativeEEENS5_IJNSA_ILi192EEENSA_ILi64EEENSA_ILi128EEEEEEaNS5_IJlSB_lEEEaSJ_NS4_8TiledMMAINS4_8MMA_AtomIJNS4_4SM904GMMA26MMA_64x64x32_S32S8S8_SS_TNEEEENS4_6LayoutINS5_IJNSA_ILi2EEESB_SB_EEENS5_IJSB_NSA_ILi0EEEST_EEEEENS5_IJNS4_10UnderscoreESW_SW_EEEEENS4_13SM90_TMA_LOADENS4_14ComposedLayoutINS4_7SwizzleILi3ELi4ELi3EEENS4_18smem_ptr_flag_bitsILi8EEENSQ_INS5_IJNSA_ILi8EEESH_EEENS5_IJSH_SB_EEEEEEEvNS4_8identityESZ_S19_vS1A_EENS_8epilogue10collective6detail29Sm90TmaWarpSpecializedAdapterINS1D_15DefaultEpilogueIaSJ_SJ_NS1C_6thread17LinearCombinationIaLi1EiiLNS1H_9ScaleType4KindE0ELNS_15FloatRoundStyleE2EaEENS1_15EpilogueDefaultEEEEEvvEEEEvNT_6ParamsE --------------------------
	.section	.nv.info._ZN7cutlass13device_kernelINS_4gemm6kernel13GemmUniversalIN4cute5tupleIJiiiiEEENS1_10collective13CollectiveMmaINS1_34MainloopSm90TmaGmmaWarpSpecializedILi7ENS5_IJNS4_1CILi1EEESB_SB_EEENS1_35KernelTmaWarpSpecializedCooperativeEEENS5_IJNSA_ILi192EEENSA_ILi64EEENSA_ILi128EEEEEEaNS5_IJlSB_lEEEaSJ_NS4_8TiledMMAINS4_8MMA_AtomIJNS4_4SM904GMMA26MMA_64x64x32_S32S8S8_SS_TNEEEENS4_6LayoutINS5_IJNSA_ILi2EEESB_SB_EEENS5_IJSB_NSA_ILi0EEEST_EEEEENS5_IJNS4_10UnderscoreESW_SW_EEEEENS4_13SM90_TMA_LOADENS4_14ComposedLayoutINS4_7SwizzleILi3ELi4ELi3EEENS4_18smem_ptr_flag_bitsILi8EEENSQ_INS5_IJNSA_ILi8EEESH_EEENS5_IJSH_SB_EEEEEEEvNS4_8identityESZ_S19_vS1A_EENS_8epilogue10collective6detail29Sm90TmaWarpSpecializedAdapterINS1D_15DefaultEpilogueIaSJ_SJ_NS1C_6thread17LinearCombinationIaLi1EiiLNS1H_9ScaleType4KindE0ELNS_15FloatRoundStyleE2EaEENS1_15EpilogueDefaultEEEEEvvEEEEvNT_6ParamsE,"",@"SHT_CUDA_INFO"
	.sectionflags	@""
	.align	4


	//----- nvinfo : EIATTR_CUDA_API_VERSION
	.align		4
        /*0000*/ 	.byte	0x04, 0x37
        /*0002*/ 	.short	(.L_21 - .L_20)
.L_20:
        /*0004*/ 	.word	0x00000082


	//----- nvinfo : EIATTR_KPARAM_INFO
	.align		4
.L_21:
        /*0008*/ 	.byte	0x04, 0x17
        /*000a*/ 	.short	(.L_23 - .L_22)
.L_22:
        /*000c*/ 	.word	0x00000000
        /*0010*/ 	.short	0x0000
        /*0012*/ 	.short	0x0070
        /*0014*/ 	.byte	0x00, 0xf0, 0x01, 0x10


	//----- nvinfo : EIATTR_SPARSE_MMA_MASK
	.align		4
.L_23:
        /*0018*/ 	.byte	0x03, 0x50
        /*001a*/ 	.short	0x0000


	//----- nvinfo : EIATTR_MAXREG_COUNT
	.align		4
        /*001c*/ 	.byte	0x03, 0x1b
        /*001e*/ 	.short	0x00a8


	//----- nvinfo : EIATTR_NUM_BARRIERS
	.align		4
        /*0020*/ 	.byte	0x02, 0x4c
        /*0022*/ 	.byte	0x01
	.zero		1


	//----- nvinfo : EIATTR_EXTERNS
	.align		4
        /*0024*/ 	.byte	0x04, 0x0f
        /*0026*/ 	.short	(.L_25 - .L_24)


	//   ....[0]....
	.align		4
.L_24:
        /*0028*/ 	.word	index@(__assertfail)


	//----- nvinfo : EIATTR_MERCURY_ISA_VERSION
	.align		4
.L_25:
        /*002c*/ 	.byte	0x03, 0x5f
        /*002e*/ 	.short	0x0101


	//----- nvinfo : EIATTR_INT_WARP_WIDE_INSTR_OFFSETS
	.align		4
        /*0030*/ 	.byte	0x04, 0x31
        /*0032*/ 	.short	(.L_27 - .L_26)


	//   ....[0]....
.L_26:
        /*0034*/ 	.word	0x00000410


	//   ....[1]....
        /*0038*/ 	.word	0x00000440


	//   ....[2]....
        /*003c*/ 	.word	0x00000520


	//----- nvinfo : EIATTR_COOP_GROUP_MASK_REGIDS
	.align		4
.L_27:
        /*0040*/ 	.byte	0x04, 0x29
        /*0042*/ 	.short	(.L_29 - .L_28)


	//   ....[0]....
.L_28:
        /*0044*/ 	.word	0xffffffff


	//   ....[1]....
        /*0048*/ 	.word	0xffffffff


	//   ....[2]....
        /*004c*/ 	.word	0xffffffff


	//   ....[3]....
        /*0050*/ 	.word	0xffffffff


	//   ....[4]....
        /*0054*/ 	.word	0xffffffff


	//----- nvinfo : EIATTR_COOP_GROUP_INSTR_OFFSETS
	.align		4
.L_29:
        /*0058*/ 	.byte	0x04, 0x28
        /*005a*/ 	.short	(.L_31 - .L_30)


	//   ....[0]....
.L_30:
        /*005c*/ 	.word	0x00000060


	//   ....[1]....
        /*0060*/ 	.word	0x00000070


	//   ....[2]....
        /*0064*/ 	.word	0x00000130


	//   ....[3]....
        /*0068*/ 	.word	0x00000320


	//   ....[4]....
        /*006c*/ 	.word	0x00000fd0


	//----- nvinfo : EIATTR_REG_RECONFIG
	.align		4
.L_31:
        /*0070*/ 	.byte	0x01, 0x54
	.zero		2


	//----- nvinfo : EIATTR_SYSCALL_OFFSETS
	.align		4
        /*0074*/ 	.byte	0x04, 0x46
        /*0076*/ 	.short	(.L_33 - .L_32)


	//   ....[0]....
.L_32:
        /*0078*/ 	.word	0x000011a0


	//----- nvinfo : EIATTR_MBARRIER_INSTR_OFFSETS
	.align		4
.L_33:
        /*007c*/ 	.byte	0x04, 0x39
        /*007e*/ 	.short	(.L_35 - .L_34)


	//   ....[0]....
.L_34:
        /*0080*/ 	.word	0x00000230
        /*0084*/ 	.word	0x000000ff
        /*0088*/ 	.word	0x00000000
        /*008c*/ 	.short	0x0100
        /*008e*/ 	.byte	0x08
	.zero		1


	//   ....[1]....
        /*0090*/ 	.word	0x00000240
        /*0094*/ 	.word	0x000000ff
        /*0098*/ 	.word	0x00000038
        /*009c*/ 	.short	0x0100
        /*009e*/ 	.byte	0x08
	.zero		1


	//   ....[2]....
        /*00a0*/ 	.word	0x00000250
        /*00a4*/ 	.word	0x000000ff
        /*00a8*/ 	.word	0x00000008
        /*00ac*/ 	.short	0x0100
        /*00ae*/ 	.byte	0x08
	.zero		1


	//   ....[3]....
        /*00b0*/ 	.word	0x00000260
        /*00b4*/ 	.word	0x000000ff
        /*00b8*/ 	.word	0x00000040
        /*00bc*/ 	.short	0x0100
        /*00be*/ 	.byte	0x08
	.zero		1


	//   ....[4]....
        /*00c0*/ 	.word	0x00000270
        /*00c4*/ 	.word	0x000000ff
        /*00c8*/ 	.word	0x00000010
        /*00cc*/ 	.short	0x0100
        /*00ce*/ 	.byte	0x08
	.zero		1


	//   ....[5]....
        /*00d0*/ 	.word	0x00000280
        /*00d4*/ 	.word	0x000000ff
        /*00d8*/ 	.word	0x00000048
        /*00dc*/ 	.short	0x0100
        /*00de*/ 	.byte	0x08
	.zero		1


	//   ....[6]....
        /*00e0*/ 	.word	0x00000290
        /*00e4*/ 	.word	0x000000ff
        /*00e8*/ 	.word	0x00000018
        /*00ec*/ 	.short	0x0100
        /*00ee*/ 	.byte	0x08
	.zero		1


	//   ....[7]....
        /*00f0*/ 	.word	0x000002a0
        /*00f4*/ 	.word	0x000000ff
        /*00f8*/ 	.word	0x00000050
        /*00fc*/ 	.short	0x0100
        /*00fe*/ 	.byte	0x08
	.zero		1


	//   ....[8]....
        /*0100*/ 	.word	0x000002b0
        /*0104*/ 	.word	0x000000ff
        /*0108*/ 	.word	0x00000020
        /*010c*/ 	.short	0x0100
        /*010e*/ 	.byte	0x08
	.zero		1


	//   ....[9]....
        /*0110*/ 	.word	0x000002c0
        /*0114*/ 	.word	0x000000ff
        /*0118*/ 	.word	0x00000058
        /*011c*/ 	.short	0x0100
        /*011e*/ 	.byte	0x08
	.zero		1


	//   ....[10]....
        /*0120*/ 	.word	0x000002d0
        /*0124*/ 	.word	0x000000ff
        /*0128*/ 	.word	0x00000028
        /*012c*/ 	.short	0x0100
        /*012e*/ 	.byte	0x08
	.zero		1


	//   ....[11]....
        /*0130*/ 	.word	0x000002e0
        /*0134*/ 	.word	0x000000ff
        /*0138*/ 	.word	0x00000060
        /*013c*/ 	.short	0x0100
        /*013e*/ 	.byte	0x08
	.zero		1


	//   ....[12]....
        /*0140*/ 	.word	0x000002f0
        /*0144*/ 	.word	0x000000ff
        /*0148*/ 	.word	0x00000030
        /*014c*/ 	.short	0x0100
        /*014e*/ 	.byte	0x08
	.zero		1


	//   ....[13]....
        /*0150*/ 	.word	0x00000300
        /*0154*/ 	.word	0x000000ff
        /*0158*/ 	.word	0x00000068
        /*015c*/ 	.short	0x0100
        /*015e*/ 	.byte	0x08
	.zero		1


	//   ....[14]....
        /*0160*/ 	.word	0x00000590
        /*0164*/ 	.word	0x000000ff
        /*0168*/ 	.word	0x00000080
        /*016c*/ 	.short	0x0100
        /*016e*/ 	.byte	0x06
	.zero		1


	//   ....[15]....
        /*0170*/ 	.word	0x000005f0
        /*0174*/ 	.word	0x000000ff
        /*0178*/ 	.word	0x00000088
        /*017c*/ 	.short	0x0100
        /*017e*/ 	.byte	0x06
	.zero		1


	//   ....[16]....
        /*0180*/ 	.word	0x00001270
        /*0184*/ 	.word	0x00000003
        /*0188*/ 	.word	0x00000000
        /*018c*/ 	.short	0x010a
        /*018e*/ 	.byte	0x3f
	.zero		1


	//   ....[17]....
        /*0190*/ 	.word	0x000012b0
        /*0194*/ 	.word	0x00000003
        /*0198*/ 	.word	0x00000000
        /*019c*/ 	.short	0x010a
        /*019e*/ 	.byte	0x3f
	.zero		1


	//   ....[18]....
        /*01a0*/ 	.word	0x000017f0
        /*01a4*/ 	.word	0x00000005
        /*01a8*/ 	.word	0x00000000
        /*01ac*/ 	.short	0x010a
        /*01ae*/ 	.byte	0x3f
	.zero		1


	//   ....[19]....
        /*01b0*/ 	.word	0x00001830
        /*01b4*/ 	.word	0x00000005
        /*01b8*/ 	.word	0x00000000
        /*01bc*/ 	.short	0x010a
        /*01be*/ 	.byte	0x3f
	.zero		1


	//   ....[20]....
        /*01c0*/ 	.word	0x00001c10
        /*01c4*/ 	.word	0x00000004
        /*01c8*/ 	.word	0x00000000
        /*01cc*/ 	.short	0x0101
        /*01ce*/ 	.byte	0x3f
	.zero		1


	//   ....[21]....
        /*01d0*/ 	.word	0x00001e10
        /*01d4*/ 	.word	0x00000000
        /*01d8*/ 	.word	0x00000000
        /*01dc*/ 	.short	0x0101
        /*01de*/ 	.byte	0x3f
	.zero		1


	//   ....[22]....
        /*01e0*/ 	.word	0x00006520
        /*01e4*/ 	.word	0x0000000e
        /*01e8*/ 	.word	0x00000038
        /*01ec*/ 	.short	0x010a
        /*01ee*/ 	.byte	0x3f
	.zero		1


	//   ....[23]....
        /*01f0*/ 	.word	0x00006900
        /*01f4*/ 	.word	0x00000006
        /*01f8*/ 	.word	0x00000088
        /*01fc*/ 	.short	0x0101
        /*01fe*/ 	.byte	0x3f
	.zero		1


	//   ....[24]....
        /*0200*/ 	.word	0x00006ff0
        /*0204*/ 	.word	0x00000007
        /*0208*/ 	.word	0x00000000
        /*020c*/ 	.short	0x010a
        /*020e*/ 	.byte	0x3f
	.zero		1


	//   ....[25]....
        /*0210*/ 	.word	0x00007070
        /*0214*/ 	.word	0x00000009
        /*0218*/ 	.word	0x00000000
        /*021c*/ 	.short	0x010a
        /*021e*/ 	.byte	0x3f
	.zero		1


	//   ....[26]....
        /*0220*/ 	.word	0x00007100
        /*0224*/ 	.word	0x00000006
        /*0228*/ 	.word	0x00000000
        /*022c*/ 	.short	0x010a
        /*022e*/ 	.byte	0x3f
	.zero		1


	//   ....[27]....
        /*0230*/ 	.word	0x00007190
        /*0234*/ 	.word	0x00000009
        /*0238*/ 	.word	0x00000000
        /*023c*/ 	.short	0x010a
        /*023e*/ 	.byte	0x3f
	.zero		1


	//   ....[28]....
        /*0240*/ 	.word	0x00007220
        /*0244*/ 	.word	0x00000006
        /*0248*/ 	.word	0x00000000
        /*024c*/ 	.short	0x010a
        /*024e*/ 	.byte	0x3f
	.zero		1


	//   ....[29]....
        /*0250*/ 	.word	0x000072b0
        /*0254*/ 	.word	0x00000009
        /*0258*/ 	.word	0x00000000
        /*025c*/ 	.short	0x010a
        /*025e*/ 	.byte	0x3f
	.zero		1


	//   ....[30]....
        /*0260*/ 	.word	0x00007340
        /*0264*/ 	.word	0x00000003
        /*0268*/ 	.word	0x00000000
        /*026c*/ 	.short	0x010a
        /*026e*/ 	.byte	0x3f
	.zero		1


	//   ....[31]....
        /*0270*/ 	.word	0x000073a0
        /*0274*/ 	.word	0x00000003
        /*0278*/ 	.word	0x00000000
        /*027c*/ 	.short	0x010a
        /*027e*/ 	.byte	0x3f
	.zero		1


	//   ....[32]....
        /*0280*/ 	.word	0x000073f0
        /*0284*/ 	.word	0x00000005
        /*0288*/ 	.word	0x00000000
        /*028c*/ 	.short	0x010a
        /*028e*/ 	.byte	0x3f
	.zero		1


	//   ....[33]....
        /*0290*/ 	.word	0x000074c0
        /*0294*/ 	.word	0x0000000e
        /*0298*/ 	.word	0x00000038
        /*029c*/ 	.short	0x010a
        /*029e*/ 	.byte	0x3f
	.zero		1


	//   ....[34]....
        /*02a0*/ 	.word	0x00007590
        /*02a4*/ 	.word	0x00000007
        /*02a8*/ 	.word	0x00000000
        /*02ac*/ 	.short	0x010a
        /*02ae*/ 	.byte	0x3f
	.zero		1


	//   ....[35]....
        /*02b0*/ 	.word	0x000075e0
        /*02b4*/ 	.word	0x00000009
        /*02b8*/ 	.word	0x00000000
        /*02bc*/ 	.short	0x010a
        /*02be*/ 	.byte	0x3f
	.zero		1


	//   ....[36]....
        /*02c0*/ 	.word	0x00007630
        /*02c4*/ 	.word	0x00000006
        /*02c8*/ 	.word	0x00000000
        /*02cc*/ 	.short	0x010a
        /*02ce*/ 	.byte	0x3f
	.zero		1


	//   ....[37]....
        /*02d0*/ 	.word	0x00007680
        /*02d4*/ 	.word	0x00000009
        /*02d8*/ 	.word	0x00000000
        /*02dc*/ 	.short	0x010a
        /*02de*/ 	.byte	0x3f
	.zero		1


	//   ....[38]....
        /*02e0*/ 	.word	0x000076d0
        /*02e4*/ 	.word	0x00000006
        /*02e8*/ 	.word	0x00000000
        /*02ec*/ 	.short	0x010a
        /*02ee*/ 	.byte	0x3f
	.zero		1


	//   ....[39]....
        /*02f0*/ 	.word	0x00007720
        /*02f4*/ 	.word	0x00000009
        /*02f8*/ 	.word	0x00000000
        /*02fc*/ 	.short	0x010a
        /*02fe*/ 	.byte	0x3f
	.zero		1


	//----- nvinfo : EIATTR_NUM_MBARRIERS
	.align		4
.L_35:
        /*0300*/ 	.byte	0x03, 0x38
        /*0302*/ 	.short	0x0010


	//----- nvinfo : EIATTR_EXIT_INSTR_OFFSETS
	.align		4
        /*0304*/ 	.byte	0x04, 0x1c
        /*0306*/ 	.short	(.L_37 - .L_36)


	//   ....[0]....
.L_36:
        /*0308*/ 	.word	0x00000640


	//   ....[1]....
        /*030c*/ 	.word	0x00000f10


	//   ....[2]....
        /*0310*/ 	.word	0x00005b90


	//   ....[3]....
        /*0314*/ 	.word	0x000061c0


	//   ....[4]....
        /*0318*/ 	.word	0x00007390


	//----- nvinfo : EIATTR_MAX_THREADS
	.align		4
.L_37:
        /*031c*/ 	.byte	0x04, 0x05
        /*031e*/ 	.short	(.L_39 - .L_38)
.L_38:
        /*0320*/ 	.word	0x00000180
        /*0324*/ 	.word	0x00000001
        /*0328*/ 	.word	0x00000001


	//----- nvinfo : EIATTR_CRS_STACK_SIZE
	.align		4
.L_39:
        /*032c*/ 	.byte	0x04, 0x1e
        /*032e*/ 	.short	(.L_41 - .L_40)
.L_40:
        /*0330*/ 	.word	0x00000000


	//----- nvinfo : EIATTR_CBANK_PARAM_SIZE
	.align		4
.L_41:
        /*0334*/ 	.byte	0x03, 0x19
        /*0336*/ 	.short	0x0470


	//----- nvinfo : EIATTR_PARAM_CBANK
	.align		4
        /*0338*/ 	.byte	0x04, 0x0a
        /*033a*/ 	.short	(.L_43 - .L_42)
	.align		4
.L_42:
        /*033c*/ 	.word	index@(.nv.constant0._ZN7cutlass13device_kernelINS_4gemm6kernel13GemmUniversalIN4cute5tupleIJiiiiEEENS1_10collective13CollectiveMmaINS1_34MainloopSm90TmaGmmaWarpSpecializedILi7ENS5_IJNS4_1CILi1EEESB_SB_EEENS1_35KernelTmaWarpSpecializedCooperativeEEENS5_IJNSA_ILi192EEENSA_ILi64EEENSA_ILi128EEEEEEaNS5_IJlSB_lEEEaSJ_NS4_8TiledMMAINS4_8MMA_AtomIJNS4_4SM904GMMA26MMA_64x64x32_S32S8S8_SS_TNEEEENS4_6LayoutINS5_IJNSA_ILi2EEESB_SB_EEENS5_IJSB_NSA_ILi0EEEST_EEEEENS5_IJNS4_10UnderscoreESW_SW_EEEEENS4_13SM90_TMA_LOADENS4_14ComposedLayoutINS4_7SwizzleILi3ELi4ELi3EEENS4_18smem_ptr_flag_bitsILi8EEENSQ_INS5_IJNSA_ILi8EEESH_EEENS5_IJSH_SB_EEEEEEEvNS4_8identityESZ_S19_vS1A_EENS_8epilogue10collective6detail29Sm90TmaWarpSpecializedAdapterINS1D_15DefaultEpilogueIaSJ_SJ_NS1C_6thread17LinearCombinationIaLi1EiiLNS1H_9ScaleType4KindE0ELNS_15FloatRoundStyleE2EaEENS1_15EpilogueDefaultEEEEEvvEEEEvNT_6ParamsE)
        /*0340*/ 	.short	0x0210
        /*0342*/ 	.short	0x0470


	//----- nvinfo : EIATTR_SW_WAR
	.align		4
.L_43:
        /*0344*/ 	.byte	0x04, 0x36
        /*0346*/ 	.short	(.L_45 - .L_44)
.L_44:
        /*0348*/ 	.word	0x00000008
.L_45:


//--------------------- .nv.callgraph             --------------------------
	.section	.nv.callgraph,"",@"SHT_CUDA_CALLGRAPH"
	.align	4
	.sectionentsize	8
	.align		4
        /*0000*/ 	.word	0x00000000
	.align		4
        /*0004*/ 	.word	0xffffffff
	.align		4
        /*0008*/ 	.word	index@(_ZN7cutlass13device_kernelINS_4gemm6kernel13GemmUniversalIN4cute5tupleIJiiiiEEENS1_10collective13CollectiveMmaINS1_34MainloopSm90TmaGmmaWarpSpecializedILi7ENS5_IJNS4_1CILi1EEESB_SB_EEENS1_35KernelTmaWarpSpecializedCooperativeEEENS5_IJNSA_ILi192EEENSA_ILi64EEENSA_ILi128EEEEEEaNS5_IJlSB_lEEEaSJ_NS4_8TiledMMAINS4_8MMA_AtomIJNS4_4SM904GMMA26MMA_64x64x32_S32S8S8_SS_TNEEEENS4_6LayoutINS5_IJNSA_ILi2EEESB_SB_EEENS5_IJSB_NSA_ILi0EEEST_EEEEENS5_IJNS4_10UnderscoreESW_SW_EEEEENS4_13SM90_TMA_LOADENS4_14ComposedLayoutINS4_7SwizzleILi3ELi4ELi3EEENS4_18smem_ptr_flag_bitsILi8EEENSQ_INS5_IJNSA_ILi8EEESH_EEENS5_IJSH_SB_EEEEEEEvNS4_8identityESZ_S19_vS1A_EENS_8epilogue10collective6detail29Sm90TmaWarpSpecializedAdapterINS1D_15DefaultEpilogueIaSJ_SJ_NS1C_6thread17LinearCombinationIaLi1EiiLNS1H_9ScaleType4KindE0ELNS_15FloatRoundStyleE2EaEENS1_15EpilogueDefaultEEEEEvvEEEEvNT_6ParamsE)
	.align		4
        /*000c*/ 	.word	index@(__assertfail)
	.align		4
        /*0010*/ 	.word	0x00000000
	.align		4
        /*0014*/ 	.word	0xfffffffe
	.align		4
        /*0018*/ 	.word	0x00000000
	.align		4
        /*001c*/ 	.word	0xfffffffd
	.align		4
        /*0020*/ 	.word	0x00000000
	.align		4
        /*0024*/ 	.word	0xfffffffc


//--------------------- .nv.constant4             --------------------------
	.section	.nv.constant4,"a",@progbits
	.align	8
	.align		8
.nv.constant4:
        /*0000*/ 	.dword	__assertfail
	.align		8
        /*0008*/ 	.dword	__unnamed_1
	.align		8
        /*0010*/ 	.dword	_ZN39_INTERNAL_9e0d730e_4_k_cu_f26d397c_57204cuda3std3__45__cpo5beginE
	.align		8
        /*0018*/ 	.dword	_ZN39_INTERNAL_9e0d730e_4_k_cu_f26d397c_57204cuda3std3__45__cpo3endE
	.align		8
        /*0020*/ 	.dword	_ZN39_INTERNAL_9e0d730e_4_k_cu_f26d397c_57204cuda3std3__45__cpo6cbeginE
	.align		8
        /*0028*/ 	.dword	_ZN39_INTERNAL_9e0d730e_4_k_cu_f26d397c_57204cuda3std3__45__cpo4cendE
	.align		8
        /*0030*/ 	.dword	_ZN39_INTERNAL_9e0d730e_4_k_cu_f26d397c_57204cuda3std3__441_GLOBAL__N__9e0d730e_4_k_cu_f26d397c_57206ignoreE
	.align		8
        /*0038*/ 	.dword	_ZN39_INTERNAL_9e0d730e_4_k_cu_f26d397c_57204cuda3std3__419piecewise_constructE
	.align		8
        /*0040*/ 	.dword	_ZN39_INTERNAL_9e0d730e_4_k_cu_f26d397c_57204cuda3std3__48in_placeE
	.align		8
        /*0048*/ 	.dword	_ZN39_INTERNAL_9e0d730e_4_k_cu_f26d397c_57204cuda3std6ranges3__45__cpo4swapE
	.align		8
        /*0050*/ 	.dword	_ZN39_INTERNAL_9e0d730e_4_k_cu_f26d397c_57204cuda3std6ranges3__45__cpo9iter_moveE
	.align		8
        /*0058*/ 	.dword	_ZN39_INTERNAL_9e0d730e_4_k_cu_f26d397c_57204cute7productE
	.align		8
        /*0060*/ 	.dword	_ZN39_INTERNAL_9e0d730e_4_k_cu_f26d397c_57204cute1_E
	.align		8
        /*0068*/ 	.dword	$str$22
	.align		8
        /*0070*/ 	.dword	$str$23


//--------------------- .text._ZN7cutlass13device_kernelINS_4gemm6kernel13GemmUniversalIN4cute5tupleIJiiiiEEENS1_10collective13CollectiveMmaINS1_34MainloopSm90TmaGmmaWarpSpecializedILi7ENS5_IJNS4_1CILi1EEESB_SB_EEENS1_35KernelTmaWarpSpecializedCooperativeEEENS5_IJNSA_ILi192EEENSA_ILi64EEENSA_ILi128EEEEEEaNS5_IJlSB_lEEEaSJ_NS4_8TiledMMAINS4_8MMA_AtomIJNS4_4SM904GMMA26MMA_64x64x32_S32S8S8_SS_TNEEEENS4_6LayoutINS5_IJNSA_ILi2EEESB_SB_EEENS5_IJSB_NSA_ILi0EEEST_EEEEENS5_IJNS4_10UnderscoreESW_SW_EEEEENS4_13SM90_TMA_LOADENS4_14ComposedLayoutINS4_7SwizzleILi3ELi4ELi3EEENS4_18smem_ptr_flag_bitsILi8EEENSQ_INS5_IJNSA_ILi8EEESH_EEENS5_IJSH_SB_EEEEEEEvNS4_8identityESZ_S19_vS1A_EENS_8epilogue10collective6detail29Sm90TmaWarpSpecializedAdapterINS1D_15DefaultEpilogueIaSJ_SJ_NS1C_6thread17LinearCombinationIaLi1EiiLNS1H_9ScaleType4KindE0ELNS_15FloatRoundStyleE2EaEENS1_15EpilogueDefaultEEEEEvvEEEEvNT_6ParamsE --------------------------
	.section	.text._ZN7cutlass13device_kernelINS_4gemm6kernel13GemmUniversalIN4cute5tupleIJiiiiEEENS1_10collective13CollectiveMmaINS1_34MainloopSm90TmaGmmaWarpSpecializedILi7ENS5_IJNS4_1CILi1EEESB_SB_EEENS1_35KernelTmaWarpSpecializedCooperativeEEENS5_IJNSA_ILi192EEENSA_ILi64EEENSA_ILi128EEEEEEaNS5_IJlSB_lEEEaSJ_NS4_8TiledMMAINS4_8MMA_AtomIJNS4_4SM904GMMA26MMA_64x64x32_S32S8S8_SS_TNEEEENS4_6LayoutINS5_IJNSA_ILi2EEESB_SB_EEENS5_IJSB_NSA_ILi0EEEST_EEEEENS5_IJNS4_10UnderscoreESW_SW_EEEEENS4_13SM90_TMA_LOADENS4_14ComposedLayoutINS4_7SwizzleILi3ELi4ELi3EEENS4_18smem_ptr_flag_bitsILi8EEENSQ_INS5_IJNSA_ILi8EEESH_EEENS5_IJSH_SB_EEEEEEEvNS4_8identityESZ_S19_vS1A_EENS_8epilogue10collective6detail29Sm90TmaWarpSpecializedAdapterINS1D_15DefaultEpilogueIaSJ_SJ_NS1C_6thread17LinearCombinationIaLi1EiiLNS1H_9ScaleType4KindE0ELNS_15FloatRoundStyleE2EaEENS1_15EpilogueDefaultEEEEEvvEEEEvNT_6ParamsE,"ax",@progbits
	.align	128
.text._ZN7cutlass13device_kernelINS_4gemm6kernel13GemmUniversalIN4cute5tupleIJiiiiEEENS1_10collective13CollectiveMmaINS1_34MainloopSm90TmaGmmaWarpSpecializedILi7ENS5_IJNS4_1CILi1EEESB_SB_EEENS1_35KernelTmaWarpSpecializedCooperativeEEENS5_IJNSA_ILi192EEENSA_ILi64EEENSA_ILi128EEEEEEaNS5_IJlSB_lEEEaSJ_NS4_8TiledMMAINS4_8MMA_AtomIJNS4_4SM904GMMA26MMA_64x64x32_S32S8S8_SS_TNEEEENS4_6LayoutINS5_IJNSA_ILi2EEESB_SB_EEENS5_IJSB_NSA_ILi0EEEST_EEEEENS5_IJNS4_10UnderscoreESW_SW_EEEEENS4_13SM90_TMA_LOADENS4_14ComposedLayoutINS4_7SwizzleILi3ELi4ELi3EEENS4_18smem_ptr_flag_bitsILi8EEENSQ_INS5_IJNSA_ILi8EEESH_EEENS5_IJSH_SB_EEEEEEEvNS4_8identityESZ_S19_vS1A_EENS_8epilogue10collective6detail29Sm90TmaWarpSpecializedAdapterINS1D_15DefaultEpilogueIaSJ_SJ_NS1C_6thread17LinearCombinationIaLi1EiiLNS1H_9ScaleType4KindE0ELNS_15FloatRoundStyleE2EaEENS1_15EpilogueDefaultEEEEEvvEEEEvNT_6ParamsE:
        .type           _ZN7cutlass13device_kernelINS_4gemm6kernel13GemmUniversalIN4cute5tupleIJiiiiEEENS1_10collective13CollectiveMmaINS1_34MainloopSm90TmaGmmaWarpSpecializedILi7ENS5_IJNS4_1CILi1EEESB_SB_EEENS1_35KernelTmaWarpSpecializedCooperativeEEENS5_IJNSA_ILi192EEENSA_ILi64EEENSA_ILi128EEEEEEaNS5_IJlSB_lEEEaSJ_NS4_8TiledMMAINS4_8MMA_AtomIJNS4_4SM904GMMA26MMA_64x64x32_S32S8S8_SS_TNEEEENS4_6LayoutINS5_IJNSA_ILi2EEESB_SB_EEENS5_IJSB_NSA_ILi0EEEST_EEEEENS5_IJNS4_10UnderscoreESW_SW_EEEEENS4_13SM90_TMA_LOADENS4_14ComposedLayoutINS4_7SwizzleILi3ELi4ELi3EEENS4_18smem_ptr_flag_bitsILi8EEENSQ_INS5_IJNSA_ILi8EEESH_EEENS5_IJSH_SB_EEEEEEEvNS4_8identityESZ_S19_vS1A_EENS_8epilogue10collective6detail29Sm90TmaWarpSpecializedAdapterINS1D_15DefaultEpilogueIaSJ_SJ_NS1C_6thread17LinearCombinationIaLi1EiiLNS1H_9ScaleType4KindE0ELNS_15FloatRoundStyleE2EaEENS1_15EpilogueDefaultEEEEEvvEEEEvNT_6ParamsE,@function
        .size           _ZN7cutlass13device_kernelINS_4gemm6kernel13GemmUniversalIN4cute5tupleIJiiiiEEENS1_10collective13CollectiveMmaINS1_34MainloopSm90TmaGmmaWarpSpecializedILi7ENS5_IJNS4_1CILi1EEESB_SB_EEENS1_35KernelTmaWarpSpecializedCooperativeEEENS5_IJNSA_ILi192EEENSA_ILi64EEENSA_ILi128EEEEEEaNS5_IJlSB_lEEEaSJ_NS4_8TiledMMAINS4_8MMA_AtomIJNS4_4SM904GMMA26MMA_64x64x32_S32S8S8_SS_TNEEEENS4_6LayoutINS5_IJNSA_ILi2EEESB_SB_EEENS5_IJSB_NSA_ILi0EEEST_EEEEENS5_IJNS4_10UnderscoreESW_SW_EEEEENS4_13SM90_TMA_LOADENS4_14ComposedLayoutINS4_7SwizzleILi3ELi4ELi3EEENS4_18smem_ptr_flag_bitsILi8EEENSQ_INS5_IJNSA_ILi8EEESH_EEENS5_IJSH_SB_EEEEEEEvNS4_8identityESZ_S19_vS1A_EENS_8epilogue10collective6detail29Sm90TmaWarpSpecializedAdapterINS1D_15DefaultEpilogueIaSJ_SJ_NS1C_6thread17LinearCombinationIaLi1EiiLNS1H_9ScaleType4KindE0ELNS_15FloatRoundStyleE2EaEENS1_15EpilogueDefaultEEEEEvvEEEEvNT_6ParamsE,(.L_x_204 - _ZN7cutlass13device_kernelINS_4gemm6kernel13GemmUniversalIN4cute5tupleIJiiiiEEENS1_10collective13CollectiveMmaINS1_34MainloopSm90TmaGmmaWarpSpecializedILi7ENS5_IJNS4_1CILi1EEESB_SB_EEENS1_35KernelTmaWarpSpecializedCooperativeEEENS5_IJNSA_ILi192EEENSA_ILi64EEENSA_ILi128EEEEEEaNS5_IJlSB_lEEEaSJ_NS4_8TiledMMAINS4_8MMA_AtomIJNS4_4SM904GMMA26MMA_64x64x32_S32S8S8_SS_TNEEEENS4_6LayoutINS5_IJNSA_ILi2EEESB_SB_EEENS5_IJSB_NSA_ILi0EEEST_EEEEENS5_IJNS4_10UnderscoreESW_SW_EEEEENS4_13SM90_TMA_LOADENS4_14ComposedLayoutINS4_7SwizzleILi3ELi4ELi3EEENS4_18smem_ptr_flag_bitsILi8EEENSQ_INS5_IJNSA_ILi8EEESH_EEENS5_IJSH_SB_EEEEEEEvNS4_8identityESZ_S19_vS1A_EENS_8epilogue10collective6detail29Sm90TmaWarpSpecializedAdapterINS1D_15DefaultEpilogueIaSJ_SJ_NS1C_6thread17LinearCombinationIaLi1EiiLNS1H_9ScaleType4KindE0ELNS_15FloatRoundStyleE2EaEENS1_15EpilogueDefaultEEEEEvvEEEEvNT_6ParamsE)
        .other          _ZN7cutlass13device_kernelINS_4gemm6kernel13GemmUniversalIN4cute5tupleIJiiiiEEENS1_10collective13CollectiveMmaINS1_34MainloopSm90TmaGmmaWarpSpecializedILi7ENS5_IJNS4_1CILi1EEESB_SB_EEENS1_35KernelTmaWarpSpecializedCooperativeEEENS5_IJNSA_ILi192EEENSA_ILi64EEENSA_ILi128EEEEEEaNS5_IJlSB_lEEEaSJ_NS4_8TiledMMAINS4_8MMA_AtomIJNS4_4SM904GMMA26MMA_64x64x32_S32S8S8_SS_TNEEEENS4_6LayoutINS5_IJNSA_ILi2EEESB_SB_EEENS5_IJSB_NSA_ILi0EEEST_EEEEENS5_IJNS4_10UnderscoreESW_SW_EEEEENS4_13SM90_TMA_LOADENS4_14ComposedLayoutINS4_7SwizzleILi3ELi4ELi3EEENS4_18smem_ptr_flag_bitsILi8EEENSQ_INS5_IJNSA_ILi8EEESH_EEENS5_IJSH_SB_EEEEEEEvNS4_8identityESZ_S19_vS1A_EENS_8epilogue10collective6detail29Sm90TmaWarpSpecializedAdapterINS1D_15DefaultEpilogueIaSJ_SJ_NS1C_6thread17LinearCombinationIaLi1EiiLNS1H_9ScaleType4KindE0ELNS_15FloatRoundStyleE2EaEENS1_15EpilogueDefaultEEEEEvvEEEEvNT_6ParamsE,@"STO_CUDA_ENTRY STV_DEFAULT"
_ZN7cutlass13device_kernelINS_4gemm6kernel13GemmUniversalIN4cute5tupleIJiiiiEEENS1_10collective13CollectiveMmaINS1_34MainloopSm90TmaGmmaWarpSpecializedILi7ENS5_IJNS4_1CILi1EEESB_SB_EEENS1_35KernelTmaWarpSpecializedCooperativeEEENS5_IJNSA_ILi192EEENSA_ILi64EEENSA_ILi128EEEEEEaNS5_IJlSB_lEEEaSJ_NS4_8TiledMMAINS4_8MMA_AtomIJNS4_4SM904GMMA26MMA_64x64x32_S32S8S8_SS_TNEEEENS4_6LayoutINS5_IJNSA_ILi2EEESB_SB_EEENS5_IJSB_NSA_ILi0EEEST_EEEEENS5_IJNS4_10UnderscoreESW_SW_EEEEENS4_13SM90_TMA_LOADENS4_14ComposedLayoutINS4_7SwizzleILi3ELi4ELi3EEENS4_18smem_ptr_flag_bitsILi8EEENSQ_INS5_IJNSA_ILi8EEESH_EEENS5_IJSH_SB_EEEEEEEvNS4_8identityESZ_S19_vS1A_EENS_8epilogue10collective6detail29Sm90TmaWarpSpecializedAdapterINS1D_15DefaultEpilogueIaSJ_SJ_NS1C_6thread17LinearCombinationIaLi1EiiLNS1H_9ScaleType4KindE0ELNS_15FloatRoundStyleE2EaEENS1_15EpilogueDefaultEEEEEvvEEEEvNT_6ParamsE:
[----:B------:R-:W0:Y:S01]  /*0000*/  LDC R1, c[0x0][0x28] ;  /* 0x00000a00ff017b82 */ /* 0x000e220000000800 */
[----:B------:R-:W1:Y:S01]  /*0010*/  S2R R18, SR_TID.X ;  /* 0x0000000000127919 */ /* 0x000e620000002100 */
[----:B------:R-:W-:Y:S01]  /*0020*/  ELECT P0, URZ, PT ;  /* 0x00000000003f782f */ /* 0x000fe20003800000 */
[----:B------:R-:W-:Y:S01]  /*0030*/  BSSY B0, `(.L_x_0) ;  /* 0x000000f000007945 */ /* 0x000fe20003800000 */
[--C-:B-1----:R-:W-:Y:S02]  /*0040*/  SHF.R.U32.HI R0, RZ, 0x5, R18.reuse ;  /* 0x00000005ff007819 */ /* 0x102fe40000011612 */
[----:B------:R-:W-:-:S03]  /*0050*/  SHF.R.U32.HI R2, RZ, 0x7, R18 ;  /* 0x00000007ff027819 */ /* 0x000fc60000011612 */
[----:B------:R-:W1:Y:S04]  /*0060*/  SHFL.IDX PT, R5, R0, RZ, 0x1f ;  /* 0x00001fff00057589 */ /* 0x000e6800000e0000 */
[----:B------:R2:W3:Y:S01]  /*0070*/  SHFL.IDX PT, R8, R2, RZ, 0x1f ;  /* 0x00001fff02087589 */ /* 0x0004e200000e0000 */
[----:B-1----:R-:W-:-:S13]  /*0080*/  ISETP.NE.OR P0, PT, R5, RZ, !P0 ;  /* 0x000000ff0500720c */ /* 0x002fda0004705670 */
[----:B0-23--:R-:W-:Y:S05]  /*0090*/  @P0 BRA `(.L_x_1) ;  /* 0x0000000000200947 */ /* 0x00dfea0003800000 */
[----:B------:R-:W-:Y:S02]  /*00a0*/  ULDC.64 UR4, c[0x0][0x198] ;  /* 0x0000660000047ab9 */ /* 0x000fe40000000a00 */
[----:B------:R-:W-:Y:S02]  /*00b0*/  UIADD3 UR6, UP0, UR4, 0xf0, URZ ;  /* 0x000000f004067890 */ /* 0x000fe4000ff1e03f */
[----:B------:R-:W-:Y:S02]  /*00c0*/  UIADD3 UR4, UP1, UR4, 0x1f0, URZ ;  /* 0x000001f004047890 */ /* 0x000fe4000ff3e03f */
[----:B------:R-:W-:Y:S02]  /*00d0*/  UIADD3.X UR7, URZ, UR5, URZ, UP0, !UPT ;  /* 0x000000053f077290 */ /* 0x000fe400087fe43f */
[----:B------:R-:W-:-:S07]  /*00e0*/  UIADD3.X UR5, URZ, UR5, URZ, UP1, !UPT ;  /* 0x000000053f057290 */ /* 0x000fce0008ffe43f */
[----:B------:R0:W-:Y:S02]  /*00f0*/  UTMACCTL.PF [UR6] ;  /* 0x00000000060079b9 */ /* 0x0001e40008040000 */
[----:B------:R0:W-:Y:S02]  /*0100*/  UTMACCTL.PF [UR4] ;  /* 0x00000000040079b9 */ /* 0x0001e40008040000 */
[----:B0-----:R-:W-:Y:S01]  /*0110*/  NOP ;  /* 0x0000000000007918 */ /* 0x001fe20000000000 */
.L_x_1:
[----:B------:R-:W-:Y:S05]  /*0120*/  BSYNC B0 ;  /* 0x0000000000007941 */ /* 0x000fea0003800000 */
.L_x_0:
[----:B------:R-:W0:Y:S02]  /*0130*/  SHFL.IDX PT, R2, R0, RZ, 0x1f ;  /* 0x00001fff00027589 */ /* 0x000e2400000e0000 */
[----:B0-----:R-:W-:-:S13]  /*0140*/  ISETP.NE.AND P0, PT, R2, RZ, PT ;  /* 0x000000ff0200720c */ /* 0x001fda0003f05270 */
[----:B------:R-:W-:Y:S05]  /*0150*/  @P0 BRA `(.L_x_2) ;  /* 0x0000000000700947 */ /* 0x000fea0003800000 */
[----:B------:R-:W0:Y:S01]  /*0160*/  S2UR UR8, SR_CgaCtaId ;  /* 0x00000000000879c3 */ /* 0x000e220000008800 */
[----:B------:R-:W-:Y:S01]  /*0170*/  UMOV UR4, 0x400 ;  /* 0x0000040000047882 */ /* 0x000fe20000000000 */
[----:B------:R-:W-:Y:S01]  /*0180*/  UMOV UR5, 0x1 ;  /* 0x0000000100057882 */ /* 0x000fe20000000000 */
[----:B------:R-:W-:Y:S01]  /*0190*/  UMOV UR6, 0x100 ;  /* 0x0000010000067882 */ /* 0x000fe20000000000 */
[----:B------:R-:W-:Y:S01]  /*01a0*/  ELECT P0, URZ, PT ;  /* 0x00000000003f782f */ /* 0x000fe20003800000 */
[----:B------:R-:W-:-:S04]  /*01b0*/  UIADD3 UR6, -UR6, 0x100000, URZ ;  /* 0x0010000006067890 */ /* 0x000fc8000fffe13f */
[----:B------:R-:W-:Y:S02]  /*01c0*/  USHF.L.U32 UR7, UR6, 0xb, URZ ;  /* 0x0000000b06077899 */ /* 0x000fe4000800063f */
[----:B------:R-:W-:Y:S02]  /*01d0*/  USHF.L.U32 UR6, UR6, 0x1, URZ ;  /* 0x0000000106067899 */ /* 0x000fe4000800063f */
[----:B0-----:R-:W-:Y:S02]  /*01e0*/  ULEA UR8, UR8, UR4, 0x18 ;  /* 0x0000000408087291 */ /* 0x001fe4000f8ec03f */
[----:B------:R-:W-:-:S04]  /*01f0*/  UIADD3 UR4, -UR5, 0x100000, URZ ;  /* 0x0010000005047890 */ /* 0x000fc8000fffe13f */
[----:B------:R-:W-:Y:S02]  /*0200*/  USHF.L.U32 UR5, UR4, 0xb, URZ ;  /* 0x0000000b04057899 */ /* 0x000fe4000800063f */
[----:B------:R-:W-:Y:S01]  /*0210*/  USHF.L.U32 UR4, UR4, 0x1, URZ ;  /* 0x0000000104047899 */ /* 0x000fe2000800063f */
[----:B------:R-:W0:Y:S11]  /*0220*/  FENCE.VIEW.ASYNC.S ;  /* 0x00000000000073c6 */ /* 0x000e360000000000 */
[----:B0-----:R0:W1:Y:S01]  /*0230*/  SYNCS.EXCH.64 URZ, [UR8], UR4 ;  /* 0x00000004083f75b2 */ /* 0x0010620008000100 */
[----:B------:R0:W2:Y:S01]  /*0240*/  SYNCS.EXCH.64 URZ, [UR8+0x38], UR6 ;  /* 0x00003806083f75b2 */ /* 0x0000a20008000100 */
[----:B------:R0:W3:Y:S01]  /*0250*/  SYNCS.EXCH.64 URZ, [UR8+0x8], UR4 ;  /* 0x00000804083f75b2 */ /* 0x0000e20008000100 */
[----:B------:R0:W4:Y:S01]  /*0260*/  SYNCS.EXCH.64 URZ, [UR8+0x40], UR6 ;  /* 0x00004006083f75b2 */ /* 0x0001220008000100 */
[----:B------:R0:W0:Y:S01]  /*0270*/  SYNCS.EXCH.64 URZ, [UR8+0x10], UR4 ;  /* 0x00001004083f75b2 */ /* 0x0000220008000100 */
        /* <DEDUP_REMOVED lines=9> */
[----:B------:R-:W-:Y:S01]  /*0310*/  NOP ;  /* 0x0000000000007918 */ /* 0x000fe20000000000 */
.L_x_2:
[----:B------:R-:W5:Y:S01]  /*0320*/  SHFL.IDX PT, R0, R0, RZ, 0x1f ;  /* 0x00001fff00007589 */ /* 0x000f6200000e0000 */
[----:B------:R-:W-:Y:S01]  /*0330*/  ELECT P0, URZ, PT ;  /* 0x00000000003f782f */ /* 0x000fe20003800000 */
[----:B------:R-:W1:Y:S01]  /*0340*/  LDC R2, c[0x0][0x65c] ;  /* 0x00019700ff027b82 */ /* 0x000e620000000800 */
[----:B------:R-:W-:Y:S01]  /*0350*/  SHF.R.S32.HI R6, RZ, 0x1f, R5 ;  /* 0x0000001fff067819 */ /* 0x000fe20000011405 */
[----:B------:R-:W2:Y:S01]  /*0360*/  S2R R3, SR_CTAID.Y ;  /* 0x0000000000037919 */ /* 0x000ea20000002600 */
[----:B0-----:R-:W-:Y:S01]  /*0370*/  UMOV UR4, 0x20 ;  /* 0x0000002000047882 */ /* 0x001fe20000000000 */
[----:B------:R-:W-:Y:S01]  /*0380*/  ISETP.NE.AND P2, PT, R8, RZ, PT ;  /* 0x000000ff0800720c */ /* 0x000fe20003f45270 */
[----:B------:R-:W-:Y:S01]  /*0390*/  NOP ;  /* 0x0000000000007918 */ /* 0x000fe20000000000 */
[----:B------:R-:W0:Y:S01]  /*03a0*/  S2R R4, SR_CTAID.X ;  /* 0x0000000000047919 */ /* 0x000e220000002500 */
[----:B------:R-:W-:Y:S01]  /*03b0*/  LEA.HI R6, R6, R5, RZ, 0x2 ;  /* 0x0000000506067211 */ /* 0x000fe200078f10ff */
[----:B------:R-:W-:Y:S01]  /*03c0*/  NOP ;  /* 0x0000000000007918 */ /* 0x000fe20000000000 */
[----:B-----5:R-:W-:-:S02]  /*03d0*/  ISETP.NE.OR P0, PT, R0, RZ, !P0 ;  /* 0x000000ff0000720c */ /* 0x020fc40004705670 */
[----:B-1----:R-:W-:-:S04]  /*03e0*/  ISETP.NE.AND P3, PT, R2, 0x1, PT ;  /* 0x000000010200780c */ /* 0x002fc80003f65270 */
[----:B------:R-:W-:Y:S02]  /*03f0*/  P2R R0, PR, RZ, 0x8 ;  /* 0x00000008ff007803 */ /* 0x000fe40000000000 */
[----:B------:R-:W-:-:S05]  /*0400*/  LOP3.LUT R0, R6, 0xfffffffc, RZ, 0xc0, !PT ;  /* 0xfffffffc06007812 */ /* 0x000fca00078ec0ff */
[----:B------:R-:W-:Y:S01]  /*0410*/  VOTEU.ALL UP0, P0 ;  /* 0x00000000003f7886 */ /* 0x000fe20000000000 */
[----:B------:R-:W-:Y:S01]  /*0420*/  IMAD.IADD R0, R5, 0x1, -R0 ;  /* 0x0000000105007824 */ /* 0x000fe200078e0a00 */
[----:B------:R-:W0:Y:S01]  /*0430*/  @P3 LDC R17, c[0x0][0x10] ;  /* 0x00000400ff113b82 */ /* 0x000e220000000800 */
[----:B------:R-:W-:Y:S01]  /*0440*/  VOTEU.ALL UP1, P0 ;  /* 0x00000000003f7886 */ /* 0x000fe20000020000 */
[----:B--2---:R-:W-:Y:S01]  /*0450*/  @P3 IMAD.MOV.U32 R6, RZ, RZ, R3 ;  /* 0x000000ffff063224 */ /* 0x004fe200078e0003 */
[----:B------:R-:W-:Y:S01]  /*0460*/  @!UP0 UMOV UR6, 0x400 ;  /* 0x0000040000068882 */ /* 0x000fe20000000000 */
[----:B------:R-:W-:-:S04]  /*0470*/  @!UP0 UIADD3 UR4, -UR4, 0x100000, URZ ;  /* 0x0010000004048890 */ /* 0x000fc8000fffe13f */
[----:B------:R-:W-:Y:S02]  /*0480*/  @!UP0 USHF.L.U32 UR5, UR4, 0xb, URZ ;  /* 0x0000000b04058899 */ /* 0x000fe4000800063f */
[----:B------:R-:W-:Y:S01]  /*0490*/  @!UP0 USHF.L.U32 UR4, UR4, 0x1, URZ ;  /* 0x0000000104048899 */ /* 0x000fe2000800063f */
[----:B------:R-:W-:Y:S02]  /*04a0*/  @P3 IMAD.MOV.U32 R7, RZ, RZ, RZ ;  /* 0x000000ffff073224 */ /* 0x000fe400078e00ff */
[----:B------:R-:W-:Y:S01]  /*04b0*/  IMAD.MOV.U32 R5, RZ, RZ, RZ ;  /* 0x000000ffff057224 */ /* 0x000fe200078e00ff */
[----:B------:R-:W1:Y:S01]  /*04c0*/  @!UP0 S2UR UR7, SR_CgaCtaId ;  /* 0x00000000000789c3 */ /* 0x000e620000008800 */
[----:B------:R-:W-:-:S07]  /*04d0*/  @P3 IMAD.MOV.U32 R11, RZ, RZ, RZ ;  /* 0x000000ffff0b3224 */ /* 0x000fce00078e00ff */
[----:B------:R-:W2:Y:S01]  /*04e0*/  @!P3 LDC R9, c[0x0][0xc] ;  /* 0x00000300ff09bb82 */ /* 0x000ea20000000800 */
[----:B0-----:R-:W-:-:S04]  /*04f0*/  @P3 IMAD.WIDE.U32 R16, R4, R17, R6 ;  /* 0x0000001104103225 */ /* 0x001fc800078e0006 */
[----:B------:R-:W-:Y:S01]  /*0500*/  @P3 IMAD.IADD R17, R17, 0x1, R11 ;  /* 0x0000000111113824 */ /* 0x000fe200078e020b */
[----:B-1----:R-:W-:Y:S01]  /*0510*/  @!UP0 ULEA UR6, UR7, UR6, 0x18 ;  /* 0x0000000607068291 */ /* 0x002fe2000f8ec03f */
[----:B------:R-:W-:Y:S01]  /*0520*/  VOTEU.ALL UP0, P0 ;  /* 0x00000000003f7886 */ /* 0x000fe20000000000 */
[----:B------:R-:W-:-:S04]  /*0530*/  ISETP.NE.AND P0, PT, R0, 0x3, PT ;  /* 0x000000030000780c */ /* 0x000fc80003f05270 */
[----:B------:R-:W-:Y:S01]  /*0540*/  ISETP.EQ.OR P0, PT, R0, RZ, !P0 ;  /* 0x000000ff0000720c */ /* 0x000fe20004702670 */
[----:B--2---:R-:W-:-:S03]  /*0550*/  @!P3 IMAD.WIDE.U32 R6, R9, R3, R4 ;  /* 0x000000030906b225 */ /* 0x004fc600078e0004 */
[C---:B------:R-:W-:Y:S01]  /*0560*/  ISETP.EQ.AND P0, PT, R8.reuse, RZ, P0 ;  /* 0x000000ff0800720c */ /* 0x040fe20000702270 */
[----:B------:R-:W-:Y:S01]  /*0570*/  VIADD R8, R8, 0xffffffff ;  /* 0xffffffff08087836 */ /* 0x000fe20000000000 */
[----:B------:R-:W0:Y:S02]  /*0580*/  FENCE.VIEW.ASYNC.S ;  /* 0x00000000000073c6 */ /* 0x000e240000000000 */
[----:B0-----:R0:W3:Y:S01]  /*0590*/  @!UP0 SYNCS.EXCH.64 URZ, [UR6+0x80], UR4 ;  /* 0x00008004063f85b2 */ /* 0x0010e20008000100 */
[----:B------:R-:W-:Y:S01]  /*05a0*/  @!P3 IMAD.MOV.U32 R16, RZ, RZ, R6 ;  /* 0x000000ffff10b224 */ /* 0x000fe200078e0006 */
[----:B------:R-:W-:Y:S01]  /*05b0*/  SEL R19, RZ, 0x1, !P0 ;  /* 0x00000001ff137807 */ /* 0x000fe20004000000 */
[----:B------:R-:W-:Y:S01]  /*05c0*/  @!P3 IMAD.MOV.U32 R17, RZ, RZ, R7 ;  /* 0x000000ffff11b224 */ /* 0x000fe200078e0007 */
[----:B------:R-:W-:-:S04]  /*05d0*/  ISETP.GE.U32.AND P1, PT, R8, 0x2, PT ;  /* 0x000000020800780c */ /* 0x000fc80003f26070 */
[----:B------:R-:W-:Y:S01]  /*05e0*/  SEL R19, R19, 0x2, P1 ;  /* 0x0000000213137807 */ /* 0x000fe20000800000 */
[----:B------:R0:W3:Y:S01]  /*05f0*/  @!UP1 SYNCS.EXCH.64 URZ, [UR6+0x88], UR4 ;  /* 0x00008804063f95b2 */ /* 0x0000e20008000100 */
[----:B------:R-:W-:Y:S01]  /*0600*/  NOP ;  /* 0x0000000000007918 */ /* 0x000fe20000000000 */
[----:B---34-:R-:W-:Y:S06]  /*0610*/  BAR.SYNC.DEFER_BLOCKING 0x0 ;  /* 0x0000000000007b1d */ /* 0x018fec0000010000 */
[----:B------:R-:W-:Y:S05]  /*0620*/  @!P2 BRA `(.L_x_3) ;  /* 0x00000054005ca947 */ /* 0x000fea0003800000 */
[----:B------:R-:W-:-:S13]  /*0630*/  ISETP.GT.U32.AND P0, PT, R8, 0x1, PT ;  /* 0x000000010800780c */ /* 0x000fda0003f04070 */
[----:B0-----:R-:W-:Y:S05]  /*0640*/  @P0 EXIT ;  /* 0x000000000000094d */ /* 0x001fea0003800000 */
[----:B------:R-:W-:Y:S01]  /*0650*/  ULDC.64 UR4, c[0x0][0x650] ;  /* 0x0001940000047ab9 */ /* 0x000fe20000000a00 */
[----:B------:R-:W-:Y:S01]  /*0660*/  PRMT R0, RZ, 0x7610, R0 ;  /* 0x00007610ff007816 */ /* 0x000fe20000000000 */
[----:B------:R-:W-:Y:S01]  /*0670*/  IMAD.MOV.U32 R90, RZ, RZ, -0x1 ;  /* 0xffffffffff5a7424 */ /* 0x000fe200078e00ff */
[----:B------:R-:W-:Y:S01]  /*0680*/  ISETP.GE.U32.AND P0, PT, R16, UR4, PT ;  /* 0x0000000410007c0c */ /* 0x000fe2000bf06070 */
[----:B------:R-:W-:Y:S02]  /*0690*/  IMAD.MOV.U32 R91, RZ, RZ, -0x1 ;  /* 0xffffffffff5b7424 */ /* 0x000fe400078e00ff */
[----:B------:R-:W-:Y:S01]  /*06a0*/  IMAD.MOV.U32 R22, RZ, RZ, -0x1 ;  /* 0xffffffffff167424 */ /* 0x000fe200078e00ff */
[----:B------:R-:W-:-:S13]  /*06b0*/  ISETP.GE.U32.AND.EX P0, PT, R17, UR5, PT, P0 ;  /* 0x0000000511007c0c */ /* 0x000fda000bf06100 */
[----:B------:R-:W-:Y:S05]  /*06c0*/  @P0 BRA `(.L_x_4) ;  /* 0x0000000400580947 */ /* 0x000fea0003800000 */
[----:B------:R-:W0:Y:S01]  /*06d0*/  LDC.64 R14, c[0x0][0x628] ;  /* 0x00018a00ff0e7b82 */ /* 0x000e220000000a00 */
[----:B------:R-:W-:Y:S02]  /*06e0*/  IMAD.MOV.U32 R6, RZ, RZ, R16 ;  /* 0x000000ffff067224 */ /* 0x000fe400078e0010 */
[----:B------:R-:W-:-:S05]  /*06f0*/  IMAD.MOV.U32 R7, RZ, RZ, R17 ;  /* 0x000000ffff077224 */ /* 0x000fca00078e0011 */
[----:B------:R-:W1:Y:S08]  /*0700*/  LDC R0, c[0x0][0x630] ;  /* 0x00018c00ff007b82 */ /* 0x000e700000000800 */
[----:B------:R-:W2:Y:S01]  /*0710*/  LDC.64 R20, c[0x0][0x620] ;  /* 0x00018800ff147b82 */ /* 0x000ea20000000a00 */
[----:B0-----:R-:W-:-:S04]  /*0720*/  ISETP.NE.U32.AND P0, PT, R14, RZ, PT ;  /* 0x000000ff0e00720c */ /* 0x001fc80003f05070 */
[----:B------:R-:W-:-:S13]  /*0730*/  ISETP.NE.AND.EX P0, PT, R15, RZ, PT, P0 ;  /* 0x000000ff0f00720c */ /* 0x000fda0003f05300 */
[----:B-12---:R-:W-:Y:S05]  /*0740*/  @!P0 BRA `(.L_x_5) ;  /* 0x0000000000288947 */ /* 0x006fea0003800000 */
[----:B------:R-:W0:Y:S02]  /*0750*/  LDC R11, c[0x0][0x634] ;  /* 0x00018d00ff0b7b82 */ /* 0x000e240000000800 */
[----:B0-----:R-:W-:-:S05]  /*0760*/  IADD3 R11, P0, R16, R11, RZ ;  /* 0x0000000b100b7210 */ /* 0x001fca0007f1e0ff */
[----:B------:R-:W-:-:S04]  /*0770*/  IMAD.X R13, RZ, RZ, R17, P0 ;  /* 0x000000ffff0d7224 */ /* 0x000fc800000e0611 */
[----:B------:R-:W-:-:S04]  /*0780*/  IMAD.WIDE.U32 R6, R13, R14, RZ ;  /* 0x0000000e0d067225 */ /* 0x000fc800078e00ff */
[----:B------:R-:W-:-:S04]  /*0790*/  IMAD.WIDE.U32 R8, P0, R11, R15, R6 ;  /* 0x0000000f0b087225 */ /* 0x000fc80007800006 */
[----:B------:R-:W-:-:S04]  /*07a0*/  IMAD.WIDE.U32 R6, R11, R14, RZ ;  /* 0x0000000e0b067225 */ /* 0x000fc800078e00ff */
[----:B------:R-:W-:Y:S01]  /*07b0*/  IMAD.X R11, RZ, RZ, RZ, P0 ;  /* 0x000000ffff0b7224 */ /* 0x000fe200000e06ff */
[----:B------:R-:W-:Y:S01]  /*07c0*/  IADD3 RZ, P0, R7, R8, RZ ;  /* 0x0000000807ff7210 */ /* 0x000fe20007f1e0ff */
[----:B------:R-:W-:-:S04]  /*07d0*/  IMAD.MOV.U32 R10, RZ, RZ, R9 ;  /* 0x000000ffff0a7224 */ /* 0x000fc800078e0009 */
[----:B------:R-:W-:-:S08]  /*07e0*/  IMAD.WIDE.U32.X R6, R13, R15, R10, P0 ;  /* 0x0000000f0d067225 */ /* 0x000fd000000e040a */
.L_x_5:
[-CC-:B------:R-:W-:Y:S01]  /*07f0*/  SHF.R.U64 R23, R6, R0.reuse, R7.reuse ;  /* 0x0000000006177219 */ /* 0x180fe20000001207 */
[----:B------:R-:W0:Y:S01]  /*0800*/  LDC R10, c[0x0][0x618] ;  /* 0x00018600ff0a7b82 */ /* 0x000e220000000800 */
[----:B------:R-:W-:Y:S01]  /*0810*/  SHF.R.U32.HI R5, RZ, R0, R7 ;  /* 0x00000000ff057219 */ /* 0x000fe20000011607 */
[----:B------:R-:W-:Y:S01]  /*0820*/  ULDC UR4, c[0x0][0x150] ;  /* 0x0000540000047ab9 */ /* 0x000fe20000000800 */
[----:B------:R-:W-:Y:S02]  /*0830*/  IADD3 R9, P0, RZ, -R23, RZ ;  /* 0x80000017ff097210 */ /* 0x000fe40007f1e0ff */
[----:B------:R-:W-:-:S03]  /*0840*/  I2FP.F32.U32 R0, R4 ;  /* 0x0000000400007245 */ /* 0x000fc60000201000 */
[----:B------:R-:W1:Y:S01]  /*0850*/  LDC.64 R26, c[0x0][0x640] ;  /* 0x00019000ff1a7b82 */ /* 0x000e620000000a00 */
[----:B------:R-:W-:Y:S02]  /*0860*/  IMAD.X R11, RZ, RZ, ~R5, P0 ;  /* 0x000000ffff0b7224 */ /* 0x000fe400000e0e05 */
[----:B------:R-:W-:Y:S01]  /*0870*/  FMUL R0, R0, UR4 ;  /* 0x0000000400007c20 */ /* 0x000fe20008400000 */
[----:B------:R-:W-:Y:S01]  /*0880*/  IMAD.WIDE.U32 R6, R9, R20, R16 ;  /* 0x0000001409067225 */ /* 0x000fe200078e0010 */
[----:B------:R-:W-:-:S03]  /*0890*/  ULDC UR4, c[0x0][0x154] ;  /* 0x0000550000047ab9 */ /* 0x000fc60000000800 */
[----:B------:R-:W-:Y:S01]  /*08a0*/  IMAD R8, R11, R20, RZ ;  /* 0x000000140b087224 */ /* 0x000fe200078e02ff */
[----:B------:R-:W2:Y:S01]  /*08b0*/  LDC R5, c[0x0][0x144] ;  /* 0x00005100ff057b82 */ /* 0x000ea20000000800 */
[----:B------:R-:W3:Y:S02]  /*08c0*/  F2I.U32.TRUNC.NTZ R0, R0 ;  /* 0x0000000000007305 */ /* 0x000ee4000020f000 */
[----:B------:R-:W-:-:S04]  /*08d0*/  IMAD R9, R9, R21, R8 ;  /* 0x0000001509097224 */ /* 0x000fc800078e0208 */
[----:B------:R-:W-:Y:S01]  /*08e0*/  IMAD.IADD R7, R7, 0x1, R9 ;  /* 0x0000000107077824 */ /* 0x000fe200078e0209 */
[----:B------:R-:W4:Y:S01]  /*08f0*/  LDC R12, c[0x0][0x608] ;  /* 0x00018200ff0c7b82 */ /* 0x000f220000000800 */
[----:B------:R-:W-:-:S03]  /*0900*/  IMAD.MOV.U32 R9, RZ, RZ, -0x1 ;  /* 0xffffffffff097424 */ /* 0x000fc600078e00ff */
[-CC-:B0-----:R-:W-:Y:S02]  /*0910*/  SHF.R.U64 R20, R6, R10.reuse, R7.reuse ;  /* 0x0000000a06147219 */ /* 0x181fe40000001207 */
[----:B------:R-:W-:Y:S02]  /*0920*/  I2FP.F32.U32 R6, R3 ;  /* 0x0000000300067245 */ /* 0x000fe40000201000 */
[----:B------:R-:W0:Y:S01]  /*0930*/  LDC R24, c[0x0][0x658] ;  /* 0x00019600ff187b82 */ /* 0x000e220000000800 */
[----:B-1----:R-:W-:Y:S01]  /*0940*/  ISETP.NE.U32.AND P0, PT, R26, RZ, PT ;  /* 0x000000ff1a00720c */ /* 0x002fe20003f05070 */
[----:B---3--:R-:W-:Y:S01]  /*0950*/  IMAD.MOV R8, RZ, RZ, -R0 ;  /* 0x000000ffff087224 */ /* 0x008fe200078e0a00 */
[----:B------:R-:W-:Y:S01]  /*0960*/  SHF.R.U32.HI R7, RZ, R10, R7 ;  /* 0x0000000aff077219 */ /* 0x000fe20000011607 */
[----:B------:R-:W-:Y:S01]  /*0970*/  FMUL R6, R6, UR4 ;  /* 0x0000000406067c20 */ /* 0x000fe20008400000 */
[----:B------:R-:W-:-:S03]  /*0980*/  ISETP.NE.AND.EX P0, PT, R27, RZ, PT, P0 ;  /* 0x000000ff1b00720c */ /* 0x000fc60003f05300 */
[----:B------:R-:W1:Y:S01]  /*0990*/  LDC R14, c[0x0][0x148] ;  /* 0x00005200ff0e7b82 */ /* 0x000e620000000800 */
[----:B--2---:R-:W-:-:S07]  /*09a0*/  IMAD R0, R5, R8, R4 ;  /* 0x0000000805007224 */ /* 0x004fce00078e0204 */
[----:B------:R-:W2:Y:S01]  /*09b0*/  LDC R22, c[0x0][0x600] ;  /* 0x00018000ff167b82 */ /* 0x000ea20000000800 */
[-CC-:B----4-:R-:W-:Y:S02]  /*09c0*/  SHF.R.U64 R28, R20, R12.reuse, R7.reuse ;  /* 0x0000000c141c7219 */ /* 0x190fe40000001207 */
[----:B------:R-:W-:Y:S01]  /*09d0*/  SHF.R.U32.HI R5, RZ, R12, R7 ;  /* 0x0000000cff057219 */ /* 0x000fe20000011607 */
[----:B------:R-:W-:Y:S01]  /*09e0*/  IMAD.MOV.U32 R7, RZ, RZ, 0x1 ;  /* 0x00000001ff077424 */ /* 0x000fe200078e00ff */
[----:B------:R3:W4:Y:S03]  /*09f0*/  F2I.U32.TRUNC.NTZ R12, R6 ;  /* 0x00000006000c7305 */ /* 0x000726000020f000 */
[----:B------:R-:W1:Y:S01]  /*0a00*/  LDC R15, c[0x0][0x648] ;  /* 0x00019200ff0f7b82 */ /* 0x000e620000000800 */
[-C--:B0-----:R-:W-:Y:S02]  /*0a10*/  SHF.L.U32 R4, R9, R24.reuse, RZ ;  /* 0x0000001809047219 */ /* 0x081fe400000006ff */
[----:B------:R-:W-:-:S02]  /*0a20*/  SHF.R.U64 R30, R28, R24, R5 ;  /* 0x000000181c1e7219 */ /* 0x000fc40000001205 */
[----:B------:R-:W-:Y:S02]  /*0a30*/  LOP3.LUT R11, RZ, R4, RZ, 0x33, !PT ;  /* 0x00000004ff0b7212 */ /* 0x000fe400078e33ff */
[-C--:B------:R-:W-:Y:S01]  /*0a40*/  SHF.R.U32.HI R5, RZ, R24.reuse, R5 ;  /* 0x00000018ff057219 */ /* 0x080fe20000011605 */
[----:B------:R-:W0:Y:S01]  /*0a50*/  LDC R21, c[0x0][0x638] ;  /* 0x00018e00ff157b82 */ /* 0x000e220000000800 */
[----:B------:R-:W-:Y:S01]  /*0a60*/  SHF.L.U32 R10, R7, R24, RZ ;  /* 0x00000018070a7219 */ /* 0x000fe200000006ff */
[----:B------:R-:W-:-:S06]  /*0a70*/  IMAD.MOV.U32 R4, RZ, RZ, R30 ;  /* 0x000000ffff047224 */ /* 0x000fcc00078e001e */
[----:B------:R-:W0:Y:S01]  /*0a80*/  LDC R90, c[0x0][0x610] ;  /* 0x00018400ff5a7b82 */ /* 0x000e220000000800 */
[----:B---34-:R-:W-:Y:S05]  /*0a90*/  @!P0 BRA `(.L_x_6) ;  /* 0x0000000000288947 */ /* 0x018fea0003800000 */
[----:B------:R-:W3:Y:S02]  /*0aa0*/  LDC R9, c[0x0][0x64c] ;  /* 0x00019300ff097b82 */ /* 0x000ee40000000800 */
[----:B---3--:R-:W-:-:S05]  /*0ab0*/  IADD3 R9, P0, R30, R9, RZ ;  /* 0x000000091e097210 */ /* 0x008fca0007f1e0ff */
        /* <DEDUP_REMOVED lines=8> */
.L_x_6:
[----:B-1----:R-:W-:Y:S01]  /*0b40*/  SHF.R.U64 R4, R4, R15, R5 ;  /* 0x0000000f04047219 */ /* 0x002fe20000001205 */
[----:B--2---:R-:W-:Y:S01]  /*0b50*/  VIADD R5, R22, 0xffffffff ;  /* 0xffffffff16057836 */ /* 0x004fe20000000000 */
[----:B------:R-:W-:Y:S01]  /*0b60*/  LOP3.LUT R11, R28, R11, RZ, 0xc0, !PT ;  /* 0x0000000b1c0b7212 */ /* 0x000fe200078ec0ff */
[----:B------:R-:W-:Y:S02]  /*0b70*/  IMAD.MOV R12, RZ, RZ, -R12 ;  /* 0x000000ffff0c7224 */ /* 0x000fe400078e0a0c */
[----:B------:R-:W-:Y:S01]  /*0b80*/  IMAD.MOV R6, RZ, RZ, -R4 ;  /* 0x000000ffff067224 */ /* 0x000fe200078e0a04 */
[----:B------:R-:W-:Y:S01]  /*0b90*/  LOP3.LUT R5, R20, R5, RZ, 0xc0, !PT ;  /* 0x0000000514057212 */ /* 0x000fe200078ec0ff */
[----:B------:R-:W-:Y:S02]  /*0ba0*/  @P3 IMAD R0, R14, R12, R3 ;  /* 0x0000000c0e003224 */ /* 0x000fe400078e0203 */
[----:B------:R-:W-:Y:S02]  /*0bb0*/  IMAD R11, R10, R4, R11 ;  /* 0x000000040a0b7224 */ /* 0x000fe400078e020b */
[----:B0-----:R-:W-:-:S02]  /*0bc0*/  IMAD R3, R6, R21, R30 ;  /* 0x0000001506037224 */ /* 0x001fc400078e021e */
[----:B------:R-:W-:Y:S02]  /*0bd0*/  IMAD R90, R11, R90, R0 ;  /* 0x0000005a0b5a7224 */ /* 0x000fe400078e0200 */
[----:B------:R-:W-:Y:S02]  /*0be0*/  IMAD R3, R3, R22, R5 ;  /* 0x0000001603037224 */ /* 0x000fe400078e0205 */
[----:B------:R-:W-:Y:S02]  /*0bf0*/  IMAD.MOV.U32 R0, RZ, RZ, 0x1 ;  /* 0x00000001ff007424 */ /* 0x000fe400078e00ff */
[----:B------:R-:W-:Y:S01]  /*0c00*/  IMAD.MOV.U32 R22, RZ, RZ, R23 ;  /* 0x000000ffff167224 */ /* 0x000fe200078e0017 */
[----:B------:R-:W-:Y:S02]  /*0c10*/  SEL R91, R3, R90, !P3 ;  /* 0x0000005a035b7207 */ /* 0x000fe40005800000 */
[----:B------:R-:W-:-:S07]  /*0c20*/  SEL R90, R90, R3, !P3 ;  /* 0x000000035a5a7207 */ /* 0x000fce0005800000 */
.L_x_4:
[----:B------:R-:W-:-:S08]  /*0c30*/  NOP ;  /* 0x0000000000007918 */ /* 0x000fd00000000000 */
[----:B------:R-:W0:Y:S02]  /*0c40*/  USETMAXREG.TRY_ALLOC.CTAPOOL UP0, 0xe8 ;  /* 0x000000e8000079c8 */ /* 0x000e240008000600 */
[----:B0-----:R-:W-:-:S13]  /*0c50*/  PLOP3.LUT P0, PT, PT, PT, UP0, 0x80, 0x0 ;  /* 0x000000000000781c */ /* 0x001fda0003f0f008 */
[----:B------:R-:W-:Y:S05]  /*0c60*/  @!P0 BRA `(.L_x_4) ;  /* 0xfffffffc00f08947 */ /* 0x000fea000383ffff */
[----:B------:R-:W-:Y:S01]  /*0c70*/  ULDC.64 UR4, c[0x0][0x598] ;  /* 0x0001660000047ab9 */ /* 0x000fe20000000a00 */
[----:B------:R-:W-:Y:S01]  /*0c80*/  ULDC.64 UR36, c[0x0][0x208] ;  /* 0x0000820000247ab9 */ /* 0x000fe20000000a00 */
[----:B------:R-:W-:-:S04]  /*0c90*/  ISETP.NE.U32.AND P0, PT, RZ, UR4, PT ;  /* 0x00000004ff007c0c */ /* 0x000fc8000bf05070 */
[----:B------:R-:W-:-:S13]  /*0ca0*/  ISETP.NE.AND.EX P0, PT, RZ, UR5, PT, P0 ;  /* 0x00000005ff007c0c */ /* 0x000fda000bf05300 */
[----:B------:R-:W-:Y:S05]  /*0cb0*/  @!P0 BRA `(.L_x_7) ;  /* 0x00000000001c8947 */ /* 0x000fea0003800000 */
[----:B------:R-:W0:Y:S02]  /*0cc0*/  LDC.64 R4, c[0x0][0x598] ;  /* 0x00016600ff047b82 */ /* 0x000e240000000a00 */
[----:B0-----:R-:W2:Y:S02]  /*0cd0*/  LDG.E.64 R4, desc[UR36][R4.64] ;  /* 0x0000002404047981 */ /* 0x001ea4000c1e1b00 */
[----:B--2---:R-:W-:-:S04]  /*0ce0*/  ISETP.NE.U32.AND P0, PT, R4, RZ, PT ;  /* 0x000000ff0400720c */ /* 0x004fc80003f05070 */
[----:B------:R-:W-:-:S13]  /*0cf0*/  ISETP.NE.AND.EX P0, PT, R5, RZ, PT, P0 ;  /* 0x000000ff0500720c */ /* 0x000fda0003f05300 */
[----:B------:R-:W-:Y:S05]  /*0d00*/  @!P0 BRA `(.L_x_7) ;  /* 0x0000000000088947 */ /* 0x000fea0003800000 */
[----:B------:R0:W5:Y:S01]  /*0d10*/  LD.E R23, desc[UR36][R4.64] ;  /* 0x0000002404177980 */ /* 0x000162000c101900 */
[----:B------:R-:W-:Y:S05]  /*0d20*/  BRA `(.L_x_8) ;  /* 0x0000000000247947 */ /* 0x000fea0003800000 */
.L_x_7:
[----:B------:R-:W-:Y:S02]  /*0d30*/  ULDC.64 UR4, c[0x0][0x588] ;  /* 0x0001620000047ab9 */ /* 0x000fe40000000a00 */
[----:B------:R-:W-:-:S04]  /*0d40*/  ISETP.NE.U32.AND P0, PT, RZ, UR4, PT ;  /* 0x00000004ff007c0c */ /* 0x000fc8000bf05070 */
[----:B------:R-:W-:-:S13]  /*0d50*/  ISETP.NE.AND.EX P0, PT, RZ, UR5, PT, P0 ;  /* 0x00000005ff007c0c */ /* 0x000fda000bf05300 */
[----:B------:R-:W-:Y:S05]  /*0d60*/  @!P0 BRA `(.L_x_9) ;  /* 0x00000000000c8947 */ /* 0x000fea0003800000 */
[----:B------:R-:W0:Y:S02]  /*0d70*/  LDC.64 R4, c[0x0][0x588] ;  /* 0x00016200ff047b82 */ /* 0x000e240000000a00 */
[----:B0-----:R1:W5:Y:S01]  /*0d80*/  LDG.E R23, desc[UR36][R4.64] ;  /* 0x0000002404177981 */ /* 0x001362000c1e1900 */
[----:B------:R-:W-:Y:S05]  /*0d90*/  BRA `(.L_x_8) ;  /* 0x0000000000087947 */ /* 0x000fea0003800000 */
.L_x_9:
[----:B------:R-:W-:Y:S02]  /*0da0*/  ULDC UR4, c[0x0][0x580] ;  /* 0x0001600000047ab9 */ /* 0x000fe40000000800 */
[----:B------:R-:W-:-:S07]  /*0db0*/  IMAD.U32 R23, RZ, RZ, UR4 ;  /* 0x00000004ff177e24 */ /* 0x000fce000f8e00ff */
.L_x_8:
[----:B------:R-:W-:Y:S02]  /*0dc0*/  ULDC.64 UR4, c[0x0][0x5a0] ;  /* 0x0001680000047ab9 */ /* 0x000fe40000000a00 */
[----:B------:R-:W-:-:S04]  /*0dd0*/  ISETP.NE.U32.AND P0, PT, RZ, UR4, PT ;  /* 0x00000004ff007c0c */ /* 0x000fc8000bf05070 */
[----:B------:R-:W-:-:S13]  /*0de0*/  ISETP.NE.AND.EX P0, PT, RZ, UR5, PT, P0 ;  /* 0x00000005ff007c0c */ /* 0x000fda000bf05300 */
[----:B------:R-:W-:Y:S05]  /*0df0*/  @!P0 BRA `(.L_x_10) ;  /* 0x00000000001c8947 */ /* 0x000fea0003800000 */
[----:B01----:R-:W0:Y:S02]  /*0e00*/  LDC.64 R4, c[0x0][0x5a0] ;  /* 0x00016800ff047b82 */ /* 0x003e240000000a00 */
[----:B0-----:R-:W2:Y:S02]  /*0e10*/  LDG.E.64 R4, desc[UR36][R4.64] ;  /* 0x0000002404047981 */ /* 0x001ea4000c1e1b00 */
[----:B--2---:R-:W-:-:S04]  /*0e20*/  ISETP.NE.U32.AND P0, PT, R4, RZ, PT ;  /* 0x000000ff0400720c */ /* 0x004fc80003f05070 */
[----:B------:R-:W-:-:S13]  /*0e30*/  ISETP.NE.AND.EX P0, PT, R5, RZ, PT, P0 ;  /* 0x000000ff0500720c */ /* 0x000fda0003f05300 */
[----:B------:R-:W-:Y:S05]  /*0e40*/  @!P0 BRA `(.L_x_10) ;  /* 0x0000000000088947 */ /* 0x000fea0003800000 */
[----:B------:R0:W5:Y:S01]  /*0e50*/  LD.E R88, desc[UR36][R4.64] ;  /* 0x0000002404587980 */ /* 0x000162000c101900 */
[----:B------:R-:W-:Y:S05]  /*0e60*/  BRA `(.L_x_11) ;  /* 0x0000000000247947 */ /* 0x000fea0003800000 */
.L_x_10:
[----:B------:R-:W-:Y:S02]  /*0e70*/  ULDC.64 UR4, c[0x0][0x590] ;  /* 0x0001640000047ab9 */ /* 0x000fe40000000a00 */
[----:B------:R-:W-:-:S04]  /*0e80*/  ISETP.NE.U32.AND P0, PT, RZ, UR4, PT ;  /* 0x00000004ff007c0c */ /* 0x000fc8000bf05070 */
[----:B------:R-:W-:-:S13]  /*0e90*/  ISETP.NE.AND.EX P0, PT, RZ, UR5, PT, P0 ;  /* 0x00000005ff007c0c */ /* 0x000fda000bf05300 */
[----:B------:R-:W-:Y:S05]  /*0ea0*/  @!P0 BRA `(.L_x_12) ;  /* 0x00000000000c8947 */ /* 0x000fea0003800000 */
[----:B------:R-:W2:Y:S02]  /*0eb0*/  LDC.64 R88, c[0x0][0x590] ;  /* 0x00016400ff587b82 */ /* 0x000ea40000000a00 */
[----:B--2---:R2:W5:Y:S01]  /*0ec0*/  LDG.E R88, desc[UR36][R88.64] ;  /* 0x0000002458587981 */ /* 0x004562000c1e1900 */
[----:B------:R-:W-:Y:S05]  /*0ed0*/  BRA `(.L_x_11) ;  /* 0x0000000000087947 */ /* 0x000fea0003800000 */
.L_x_12:
[----:B------:R-:W-:Y:S02]  /*0ee0*/  ULDC UR4, c[0x0][0x584] ;  /* 0x0001610000047ab9 */ /* 0x000fe40000000800 */
[----:B------:R-:W-:-:S07]  /*0ef0*/  IMAD.U32 R88, RZ, RZ, UR4 ;  /* 0x00000004ff587e24 */ /* 0x000fce000f8e00ff */
.L_x_11:
[----:B------:R-:W-:-:S13]  /*0f00*/  LOP3.LUT P0, RZ, R0, 0xff, RZ, 0xc0, !PT ;  /* 0x000000ff00ff7812 */ /* 0x000fda000780c0ff */
[----:B------:R-:W-:Y:S05]  /*0f10*/  @!P0 EXIT ;  /* 0x000000000000894d */ /* 0x000fea0003800000 */
[----:B------:R-:W-:Y:S01]  /*0f20*/  ULDC UR4, c[0x0][0x28c] ;  /* 0x0000a30000047ab9 */ /* 0x000fe20000000800 */
[----:B------:R-:W-:Y:S01]  /*0f30*/  UMOV UR38, URZ ;  /* 0x0000003f00267c82 */ /* 0x000fe20008000000 */
[----:B------:R-:W-:Y:S01]  /*0f40*/  UIADD3 UR4, UR4, 0x7f, URZ ;  /* 0x0000007f04047890 */ /* 0x000fe2000fffe03f */
[----:B------:R-:W-:-:S03]  /*0f50*/  UMOV UR39, URZ ;  /* 0x0000003f00277c82 */ /* 0x000fc60008000000 */
[----:B------:R-:W-:-:S04]  /*0f60*/  USHF.R.S32.HI UR5, URZ, 0x1f, UR4 ;  /* 0x0000001f3f057899 */ /* 0x000fc80008011404 */
[----:B------:R-:W-:-:S04]  /*0f70*/  ULEA.HI UR5, UR5, UR4, URZ, 0x7 ;  /* 0x0000000405057291 */ /* 0x000fc8000f8f383f */
[----:B------:R-:W-:-:S12]  /*0f80*/  USHF.R.S32.HI UR40, URZ, 0x7, UR5 ;  /* 0x000000073f287899 */ /* 0x000fd80008011405 */
.L_x_162:
[----:B------:R-:W-:Y:S01]  /*0f90*/  LOP3.LUT R0, R18, 0x80, RZ, 0xc0, !PT ;  /* 0x0000008012007812 */ /* 0x000fe200078ec0ff */
[----:B------:R-:W3:Y:S01]  /*0fa0*/  S2UR UR7, SR_CgaCtaId ;  /* 0x00000000000779c3 */ /* 0x000ee20000008800 */
[----:B------:R-:W-:Y:S02]  /*0fb0*/  UMOV UR6, 0x400 ;  /* 0x0000040000067882 */ /* 0x000fe40000000000 */
[----:B------:R-:W-:-:S06]  /*0fc0*/  SHF.R.U32.HI R0, RZ, 0x7, R0 ;  /* 0x00000007ff007819 */ /* 0x000fcc0000011600 */
[----:B----4-:R-:W4:Y:S01]  /*0fd0*/  SHFL.IDX PT, R0, R0, RZ, 0x1f ;  /* 0x00001fff00007589 */ /* 0x010f2200000e0000 */
[----:B---3--:R-:W-:Y:S01]  /*0fe0*/  ULEA UR6, UR7, UR6, 0x18 ;  /* 0x0000000607067291 */ /* 0x008fe2000f8ec03f */
[----:B----4-:R-:W-:-:S13]  /*0ff0*/  R2UR UR4, R0 ;  /* 0x00000000000472ca */ /* 0x010fda00000e0000 */
[----:B------:R-:W-:-:S04]  /*1000*/  ULEA.HI UR5, UR4, UR4, URZ, 0x1 ;  /* 0x0000000404057291 */ /* 0x000fc8000f8f083f */
[----:B------:R-:W-:-:S04]  /*1010*/  ULOP3.LUT UR5, UR5, 0x7fffe, URZ, 0xc0, !UPT ;  /* 0x0007fffe05057892 */ /* 0x000fc8000f8ec03f */
[----:B------:R-:W-:-:S03]  /*1020*/  UIADD3 UR5, UR4, -UR5, URZ ;  /* 0x8000000504057290 */ /* 0x000fc6000fffe03f */
[----:B------:R-:W-:Y:S01]  /*1030*/  ULDC UR4, c[0x0][0x28c] ;  /* 0x0000a30000047ab9 */ /* 0x000fe20000000800 */
[----:B------:R-:W-:Y:S01]  /*1040*/  ULEA UR5, UR5, UR6, 0xd ;  /* 0x0000000605057291 */ /* 0x000fe2000f8e683f */
[----:B------:R-:W-:-:S03]  /*1050*/  ISETP.LT.AND P0, PT, RZ, UR4, PT ;  /* 0x00000004ff007c0c */ /* 0x000fc6000bf01270 */
[----:B------:R-:W-:-:S04]  /*1060*/  UIADD3 UR5, UR5, 0x180, URZ ;  /* 0x0000018005057890 */ /* 0x000fc8000fffe03f */
[----:B------:R-:W-:-:S04]  /*1070*/  USHF.R.U32.HI UR5, URZ, 0x4, UR5 ;  /* 0x000000043f057899 */ /* 0x000fc80008011605 */
[----:B------:R-:W-:-:S04]  /*1080*/  ULOP3.LUT UR5, UR5, 0x3fff, URZ, 0xc0, !UPT ;  /* 0x00003fff05057892 */ /* 0x000fc8000f8ec03f */
[----:B------:R-:W-:Y:S01]  /*1090*/  ULOP3.LUT UR41, UR5, 0x10000, URZ, 0xfc, !UPT ;  /* 0x0001000005297892 */ /* 0x000fe2000f8efc3f */
[----:B01----:R-:W-:Y:S11]  /*10a0*/  @P0 BRA `(.L_x_13) ;  /* 0x0000000000400947 */ /* 0x003ff60003800000 */
[----:B------:R-:W-:Y:S01]  /*10b0*/  MOV R0, 0x0 ;  /* 0x0000000000007802 */ /* 0x000fe20000000f00 */
[----:B------:R-:W-:Y:S01]  /*10c0*/  ULDC.64 UR4, c[0x4][0x68] ;  /* 0x01001a0000047ab9 */ /* 0x000fe20000000a00 */
[----:B------:R-:W-:Y:S01]  /*10d0*/  ULDC.64 UR6, c[0x4][0x8] ;  /* 0x0100020000067ab9 */ /* 0x000fe20000000a00 */
[----:B01----:R-:W-:Y:S01]  /*10e0*/  IMAD.U32 R4, RZ, RZ, UR4 ;  /* 0x00000004ff047e24 */ /* 0x003fe2000f8e00ff */
[----:B------:R0:W1:Y:S01]  /*10f0*/  LDC.64 R14, c[0x4][R0] ;  /* 0x01000000000e7b82 */ /* 0x0000620000000a00 */
[----:B------:R-:W-:Y:S01]  /*1100*/  IMAD.U32 R5, RZ, RZ, UR5 ;  /* 0x00000005ff057e24 */ /* 0x000fe2000f8e00ff */
[----:B------:R-:W-:Y:S01]  /*1110*/  ULDC.64 UR4, c[0x4][0x70] ;  /* 0x01001c0000047ab9 */ /* 0x000fe20000000a00 */
[----:B------:R-:W-:Y:S02]  /*1120*/  IMAD.U32 R10, RZ, RZ, UR6 ;  /* 0x00000006ff0a7e24 */ /* 0x000fe4000f8e00ff */
[----:B------:R-:W-:Y:S02]  /*1130*/  IMAD.U32 R6, RZ, RZ, UR4 ;  /* 0x00000004ff067e24 */ /* 0x000fe4000f8e00ff */
[----:B------:R-:W-:-:S02]  /*1140*/  IMAD.U32 R7, RZ, RZ, UR5 ;  /* 0x00000005ff077e24 */ /* 0x000fc4000f8e00ff */
[----:B------:R-:W-:Y:S02]  /*1150*/  IMAD.U32 R11, RZ, RZ, UR7 ;  /* 0x00000007ff0b7e24 */ /* 0x000fe4000f8e00ff */
[----:B------:R-:W-:Y:S02]  /*1160*/  IMAD.MOV.U32 R8, RZ, RZ, 0x1e1 ;  /* 0x000001e1ff087424 */ /* 0x000fe400078e00ff */
[----:B------:R-:W-:Y:S02]  /*1170*/  IMAD.MOV.U32 R12, RZ, RZ, 0x1 ;  /* 0x00000001ff0c7424 */ /* 0x000fe400078e00ff */
[----:B0-----:R-:W-:-:S07]  /*1180*/  IMAD.MOV.U32 R13, RZ, RZ, RZ ;  /* 0x000000ffff0d7224 */ /* 0x001fce00078e00ff */
[----:B------:R-:W-:-:S07]  /*1190*/  LEPC R20, `(.L_x_13) ;  /* 0x000000001014794e */ /* 0x000fce0000000000 */
[----:B-12--5:R-:W-:Y:S05]  /*11a0*/  CALL.ABS.NOINC R14 ;  /* 0x000000000e007343 */ /* 0x026fea0003c00000 */
.L_x_13:
[----:B------:R-:W-:-:S04]  /*11b0*/  LOP3.LUT R0, R19, 0x1, RZ, 0xfc, !PT ;  /* 0x0000000113007812 */ /* 0x000fc800078efcff */
[----:B------:R-:W-:-:S13]  /*11c0*/  ISETP.NE.AND P0, PT, R0, 0x3, PT ;  /* 0x000000030000780c */ /* 0x000fda0003f05270 */
[----:B------:R-:W-:Y:S05]  /*11d0*/  @!P0 BRA `(.L_x_14) ;  /* 0x0000000000048947 */ /* 0x000fea0003800000 */
[----:B------:R-:W-:Y:S01]  /*11e0*/  BPT.TRAP 0x1 ;  /* 0x000000040000795c */ /* 0x000fe20000300000 */
.L_x_14:
[----:B------:R-:W3:Y:S01]  /*11f0*/  S2UR UR5, SR_CgaCtaId ;  /* 0x00000000000579c3 */ /* 0x000ee20000008800 */
[----:B------:R-:W-:Y:S01]  /*1200*/  UMOV UR4, 0x400 ;  /* 0x0000040000047882 */ /* 0x000fe20000000000 */
[----:B------:R-:W-:Y:S02]  /*1210*/  IMAD.U32 R0, RZ, RZ, UR38 ;  /* 0x00000026ff007e24 */ /* 0x000fe4000f8e00ff */
[----:B------:R-:W-:-:S03]  /*1220*/  IMAD.U32 R3, RZ, RZ, UR39 ;  /* 0x00000027ff037e24 */ /* 0x000fc6000f8e00ff */
[----:B------:R-:W-:Y:S01]  /*1230*/  SHF.L.U32 R0, R0, 0x1f, RZ ;  /* 0x0000001f00007819 */ /* 0x000fe200000006ff */
[----:B---3--:R-:W-:-:S06]  /*1240*/  ULEA UR4, UR5, UR4, 0x18 ;  /* 0x0000000405047291 */ /* 0x008fcc000f8ec03f */
[----:B------:R-:W-:-:S04]  /*1250*/  IMAD.U32 R6, RZ, RZ, UR4 ;  /* 0x00000004ff067e24 */ /* 0x000fc8000f8e00ff */
[----:B------:R-:W-:-:S04]  /*1260*/  IMAD R3, R3, 0x8, R6 ;  /* 0x0000000803037824 */ /* 0x000fc800078e0206 */
[----:B------:R3:W4:Y:S01]  /*1270*/  SYNCS.PHASECHK.TRANS64.TRYWAIT P1, [R3+URZ], R0 ;  /* 0x00000000030075a7 */ /* 0x000722000802017f */
[----:B------:R-:W-:Y:S05]  /*1280*/  @!P0 BRA `(.L_x_15) ;  /* 0x0000000000048947 */ /* 0x000fea0003800000 */
[----:B------:R-:W-:Y:S01]  /*1290*/  BPT.TRAP 0x1 ;  /* 0x000000040000795c */ /* 0x000fe20000300000 */
.L_x_15:
[----:B----4-:R-:W-:Y:S05]  /*12a0*/  @P1 BRA `(.L_x_16) ;  /* 0x0000000000081947 */ /* 0x010fea0003800000 */
[----:B------:R-:W4:Y:S02]  /*12b0*/  SYNCS.PHASECHK.TRANS64.TRYWAIT P1, [R3+URZ], R0 ;  /* 0x00000000030075a7 */ /* 0x000f24000802017f */
[----:B----4-:R-:W-:Y:S05]  /*12c0*/  @!P1 BRA `(.L_x_17) ;  /* 0x0000006000349947 */ /* 0x010fea0003800000 */
.L_x_16:
[----:B------:R-:W-:-:S04]  /*12d0*/  UISETP.LT.AND UP0, UPT, UR40, 0x1, UPT ;  /* 0x000000012800788c */ /* 0x000fc8000bf01270 */
[----:B------:R-:W-:-:S06]  /*12e0*/  USEL UR4, UR40, 0x1, UP0 ;  /* 0x0000000128047887 */ /* 0x000fcc0008000000 */
[----:B---34-:R-:W-:Y:S01]  /*12f0*/  IMAD.U32 R0, RZ, RZ, UR4 ;  /* 0x00000004ff007e24 */ /* 0x018fe2000f8e00ff */
[----:B------:R-:W-:Y:S05]  /*1300*/  WARPSYNC.ALL ;  /* 0x0000000000007948 */ /* 0x000fea0003800000 */
[----:B------:R-:W-:-:S04]  /*1310*/  IADD3 R0, -R0, UR40, RZ ;  /* 0x0000002800007c10 */ /* 0x000fc8000fffe1ff */
[----:B------:R-:W-:Y:S02]  /*1320*/  ISETP.GE.AND P1, PT, R0, 0x1, PT ;  /* 0x000000010000780c */ /* 0x000fe40003f26270 */
[----:B------:R-:W-:Y:S01]  /*1330*/  R2UR UR4, R6 ;  /* 0x00000000060472ca */ /* 0x000fe200000e0000 */
[----:B------:R-:W-:Y:S01]  /*1340*/  UIMAD UR6, UR39, 0x600, UR41 ;  /* 0x00000600270678a4 */ /* 0x000fe2000f8e0229 */
[----:B------:R-:W-:Y:S01]  /*1350*/  WARPGROUP.ARRIVE ;  /* 0x00000000000079c5 */ /* 0x000fe20000000000 */
[----:B------:R-:W-:Y:S01]  /*1360*/  UMOV UR9, 0x40000040 ;  /* 0x4000004000097882 */ /* 0x000fe20000000000 */
[----:B------:R-:W-:Y:S01]  /*1370*/  UMOV UR11, 0x40000040 ;  /* 0x40000040000b7882 */ /* 0x000fe20000000000 */
[----:B------:R-:W-:-:S03]  /*1380*/  UIADD3 UR7, UR6, 0x400, URZ ;  /* 0x0000040006077890 */ /* 0x000fc6000fffe03f */
[----:B------:R-:W-:-:S05]  /*1390*/  UMOV UR8, UR6 ;  /* 0x0000000600087c82 */ /* 0x000fca0008000000 */
[----:B------:R-:W-:-:S04]  /*13a0*/  UIADD3 UR4, UR4, 0x2a180, URZ ;  /* 0x0002a18004047890 */ /* 0x000fc8000fffe03f */
[----:B------:R-:W-:-:S04]  /*13b0*/  USHF.R.U32.HI UR4, URZ, 0x4, UR4 ;  /* 0x000000043f047899 */ /* 0x000fc80008011604 */
[----:B------:R-:W-:-:S04]  /*13c0*/  ULOP3.LUT UR4, UR4, 0x3fff, URZ, 0xc0, !UPT ;  /* 0x00003fff04047892 */ /* 0x000fc8000f8ec03f */
[----:B------:R-:W-:-:S04]  /*13d0*/  ULOP3.LUT UR4, UR4, 0x10000, URZ, 0xfc, !UPT ;  /* 0x0001000004047892 */ /* 0x000fc8000f8efc3f */
[----:B------:R-:W-:-:S07]  /*13e0*/  ULEA UR5, UR39, UR4, 0x9 ;  /* 0x0000000427057291 */ /* 0x000fce000f8e483f */
[----:B------:R-:W-:Y:S02]  /*13f0*/  UMOV UR10, UR5 ;  /* 0x00000005000a7c82 */ /* 0x000fe40008000000 */
[----:B------:R-:W-:Y:S01]  /*1400*/  IGMMA.64x64x32.S8.S8 R56, gdesc[UR8], RZ, !UPT, gsb0 ;  /* 0x01e00000083879f1 */ /* 0x000fe2000c0410ff */
[----:B------:R-:W-:Y:S01]  /*1410*/  UMOV UR8, UR7 ;  /* 0x0000000700087c82 */ /* 0x000fe20008000000 */
[----:B------:R-:W-:Y:S01]  /*1420*/  UMOV UR9, 0x40000040 ;  /* 0x4000004000097882 */ /* 0x000fe20000000000 */
[----:B------:R-:W-:Y:S01]  /*1430*/  UIADD3 UR7, UR6, 0x402, URZ ;  /* 0x0000040206077890 */ /* 0x000fe2000fffe03f */
[----:B------:R-:W-:Y:S02]  /*1440*/  WARPGROUP.DEPBAR.LE gsb0, 0x0 ;  /* 0x00008000000079c5 */ /* 0x000fe40000010000 */
[----:B------:R-:W-:-:S06]  /*1450*/  WARPGROUP.ARRIVE ;  /* 0x00000000000079c5 */ /* 0x000fcc0000000000 */
[----:B------:R-:W-:Y:S01]  /*1460*/  IGMMA.64x64x32.S8.S8 R24, gdesc[UR8], RZ, !UPT, gsb0 ;  /* 0x01e00000081879f1 */ /* 0x000fe2000c0410ff */
[----:B------:R-:W-:Y:S02]  /*1470*/  UIADD3 UR8, UR6, 0x2, URZ ;  /* 0x0000000206087890 */ /* 0x000fe4000fffe03f */
[----:B------:R-:W-:Y:S01]  /*1480*/  UIADD3 UR10, UR5, 0x2, URZ ;  /* 0x00000002050a7890 */ /* 0x000fe2000fffe03f */
[----:B------:R-:W-:Y:S01]  /*1490*/  UMOV UR9, 0x40000040 ;  /* 0x4000004000097882 */ /* 0x000fe20000000000 */
[----:B------:R-:W-:Y:S01]  /*14a0*/  UMOV UR11, 0x40000040 ;  /* 0x40000040000b7882 */ /* 0x000fe20000000000 */
[----:B------:R-:W-:Y:S02]  /*14b0*/  WARPGROUP.DEPBAR.LE gsb0, 0x0 ;  /* 0x00008000000079c5 */ /* 0x000fe40000010000 */
[----:B------:R-:W-:-:S06]  /*14c0*/  WARPGROUP.ARRIVE ;  /* 0x00000000000079c5 */ /* 0x000fcc0000000000 */
[----:B------:R-:W-:Y:S01]  /*14d0*/  IGMMA.64x64x32.S8.S8 R56, gdesc[UR8], R56, gsb0 ;  /* 0x01e00000083879f1 */ /* 0x000fe20008041038 */
[----:B------:R-:W-:Y:S01]  /*14e0*/  UMOV UR8, UR7 ;  /* 0x0000000700087c82 */ /* 0x000fe20008000000 */
[----:B------:R-:W-:Y:S01]  /*14f0*/  UMOV UR9, 0x40000040 ;  /* 0x4000004000097882 */ /* 0x000fe20000000000 */
[----:B------:R-:W-:Y:S01]  /*1500*/  UIADD3 UR7, UR6, 0x404, URZ ;  /* 0x0000040406077890 */ /* 0x000fe2000fffe03f */
[----:B------:R-:W-:Y:S02]  /*1510*/  WARPGROUP.DEPBAR.LE gsb0, 0x0 ;  /* 0x00008000000079c5 */ /* 0x000fe40000010000 */
[----:B------:R-:W-:-:S06]  /*1520*/  WARPGROUP.ARRIVE ;  /* 0x00000000000079c5 */ /* 0x000fcc0000000000 */
[----:B------:R-:W-:Y:S01]  /*1530*/  IGMMA.64x64x32.S8.S8 R24, gdesc[UR8], R24, gsb0 ;  /* 0x01e00000081879f1 */ /* 0x000fe20008041018 */
        /* <DEDUP_REMOVED lines=9> */
[----:B------:R-:W-:Y:S02]  /*15d0*/  WARPGROUP.DEPBAR.LE gsb0, 0x0 ;  /* 0x00008000000079c5 */ /* 0x000fe40000010000 */
[----:B------:R-:W-:-:S06]  /*15e0*/  WARPGROUP.ARRIVE ;  /* 0x00000000000079c5 */ /* 0x000fcc0000000000 */
[----:B------:R-:W-:Y:S01]  /*15f0*/  IGMMA.64x64x32.S8.S8 R24, gdesc[UR8], R24, gsb0 ;  /* 0x01e00000081879f1 */ /* 0x000fe20008041018 */
[----:B------:R-:W-:Y:S02]  /*1600*/  UIADD3 UR8, UR6, 0x6, URZ ;  /* 0x0000000606087890 */ /* 0x000fe4000fffe03f */
[----:B------:R-:W-:Y:S01]  /*1610*/  UIADD3 UR10, UR5, 0x6, URZ ;  /* 0x00000006050a7890 */ /* 0x000fe2000fffe03f */
[----:B------:R-:W-:Y:S01]  /*1620*/  UMOV UR9, 0x40000040 ;  /* 0x4000004000097882 */ /* 0x000fe20000000000 */
[----:B------:R-:W-:Y:S01]  /*1630*/  UMOV UR11, 0x40000040 ;  /* 0x40000040000b7882 */ /* 0x000fe20000000000 */
[----:B------:R-:W-:Y:S01]  /*1640*/  UIADD3 UR6, UR6, 0x406, URZ ;  /* 0x0000040606067890 */ /* 0x000fe2000fffe03f */
[----:B------:R-:W-:Y:S02]  /*1650*/  WARPGROUP.DEPBAR.LE gsb0, 0x0 ;  /* 0x00008000000079c5 */ /* 0x000fe40000010000 */
[----:B------:R-:W-:-:S06]  /*1660*/  WARPGROUP.ARRIVE ;  /* 0x00000000000079c5 */ /* 0x000fcc0000000000 */
[----:B------:R-:W-:Y:S01]  /*1670*/  IGMMA.64x64x32.S8.S8 R56, gdesc[UR8], R56, gsb0 ;  /* 0x01e00000083879f1 */ /* 0x000fe20008041038 */
[----:B------:R-:W-:Y:S01]  /*1680*/  UMOV UR8, UR6 ;  /* 0x0000000600087c82 */ /* 0x000fe20008000000 */
[----:B------:R-:W-:Y:S01]  /*1690*/  UMOV UR9, 0x40000040 ;  /* 0x4000004000097882 */ /* 0x000fe20000000000 */
[----:B------:R-:W-:Y:S02]  /*16a0*/  WARPGROUP.DEPBAR.LE gsb0, 0x0 ;  /* 0x00008000000079c5 */ /* 0x000fe40000010000 */
[----:B------:R-:W-:-:S06]  /*16b0*/  WARPGROUP.ARRIVE ;  /* 0x00000000000079c5 */ /* 0x000fcc0000000000 */
[----:B------:R-:W-:Y:S03]  /*16c0*/  IGMMA.64x64x32.S8.S8 R24, gdesc[UR8], R24, gsb0 ;  /* 0x01e00000081879f1 */ /* 0x000fe60008041018 */
[----:B------:R-:W-:Y:S02]  /*16d0*/  WARPGROUP.DEPBAR.LE gsb0, 0x0 ;  /* 0x00008000000079c5 */ /* 0x000fe40000010000 */
[----:B------:R-:W-:Y:S05]  /*16e0*/  @!P1 BRA `(.L_x_18) ;  /* 0x0000000400809947 */ /* 0x000fea0003800000 */
[----:B------:R-:W-:Y:S02]  /*16f0*/  UIADD3 UR5, UR39, 0x1, URZ ;  /* 0x0000000127057890 */ /* 0x000fe4000fffe03f */
[----:B------:R-:W-:Y:S02]  /*1700*/  IMAD.U32 R3, RZ, RZ, UR39 ;  /* 0x00000027ff037e24 */ /* 0x000fe4000f8e00ff */
[----:B------:R-:W-:-:S04]  /*1710*/  UISETP.NE.AND UP0, UPT, UR5, 0x7, UPT ;  /* 0x000000070500788c */ /* 0x000fc8000bf05270 */
[----:B------:R-:W-:Y:S02]  /*1720*/  USEL UR6, URZ, 0x1, UP0 ;  /* 0x000000013f067887 */ /* 0x000fe40008000000 */
[----:B------:R-:W-:Y:S02]  /*1730*/  USEL UR5, UR5, URZ, UP0 ;  /* 0x0000003f05057287 */ /* 0x000fe40008000000 */
[----:B------:R-:W-:-:S06]  /*1740*/  ULOP3.LUT UR6, UR38, UR6, URZ, 0x3c, !UPT ;  /* 0x0000000626067292 */ /* 0x000fcc000f8e3c3f */
[----:B------:R-:W-:-:S07]  /*1750*/  IMAD.U32 R7, RZ, RZ, UR6 ;  /* 0x00000006ff077e24 */ /* 0x000fce000f8e00ff */
.L_x_25:
[----:B------:R-:W-:Y:S05]  /*1760*/  @!P0 BRA `(.L_x_19) ;  /* 0x0000000000048947 */ /* 0x000fea0003800000 */
[----:B------:R-:W-:Y:S01]  /*1770*/  BPT.TRAP 0x1 ;  /* 0x000000040000795c */ /* 0x000fe20000300000 */
.L_x_19:
[----:B------:R-:W3:Y:S01]  /*1780*/  S2UR UR7, SR_CgaCtaId ;  /* 0x00000000000779c3 */ /* 0x000ee20000008800 */
[----:B------:R-:W-:Y:S01]  /*1790*/  UMOV UR6, 0x400 ;  /* 0x0000040000067882 */ /* 0x000fe20000000000 */
[----:B01----:R-:W-:Y:S01]  /*17a0*/  IMAD.U32 R5, RZ, RZ, UR5 ;  /* 0x00000005ff057e24 */ /* 0x003fe2000f8e00ff */
[----:B------:R-:W-:Y:S01]  /*17b0*/  SHF.L.U32 R4, R7, 0x1f, RZ ;  /* 0x0000001f07047819 */ /* 0x000fe200000006ff */
[----:B---3--:R-:W-:-:S06]  /*17c0*/  ULEA UR6, UR7, UR6, 0x18 ;  /* 0x0000000607067291 */ /* 0x008fcc000f8ec03f */
[----:B------:R-:W-:-:S04]  /*17d0*/  IMAD.U32 R6, RZ, RZ, UR6 ;  /* 0x00000006ff067e24 */ /* 0x000fc8000f8e00ff */
[----:B------:R-:W-:-:S04]  /*17e0*/  IMAD R5, R5, 0x8, R6 ;  /* 0x0000000805057824 */ /* 0x000fc800078e0206 */
[----:B------:R0:W1:Y:S01]  /*17f0*/  SYNCS.PHASECHK.TRANS64.TRYWAIT P1, [R5+URZ], R4 ;  /* 0x00000004050075a7 */ /* 0x000062000802017f */
[----:B------:R-:W-:Y:S05]  /*1800*/  @!P0 BRA `(.L_x_20) ;  /* 0x0000000000048947 */ /* 0x000fea0003800000 */
[----:B------:R-:W-:Y:S01]  /*1810*/  BPT.TRAP 0x1 ;  /* 0x000000040000795c */ /* 0x000fe20000300000 */
.L_x_20:
[----:B-1----:R-:W-:Y:S05]  /*1820*/  @P1 BRA `(.L_x_21) ;  /* 0x0000000000081947 */ /* 0x002fea0003800000 */
[----:B------:R-:W1:Y:S02]  /*1830*/  SYNCS.PHASECHK.TRANS64.TRYWAIT P1, [R5+URZ], R4 ;  /* 0x00000004050075a7 */ /* 0x000e64000802017f */
[----:B-1----:R-:W-:Y:S05]  /*1840*/  @!P1 BRA `(.L_x_22) ;  /* 0x0000005800e89947 */ /* 0x002fea0003800000 */
.L_x_21:
[----:B------:R-:W-:Y:S01]  /*1850*/  ULEA UR6, UR5, UR4, 0x9 ;  /* 0x0000000405067291 */ /* 0x000fe2000f8e483f */
[----:B------:R-:W-:Y:S01]  /*1860*/  WARPGROUP.ARRIVE ;  /* 0x00000000000079c5 */ /* 0x000fe20000000000 */
[----:B------:R-:W-:Y:S01]  /*1870*/  UIMAD UR7, UR5, 0x600, UR41 ;  /* 0x00000600050778a4 */ /* 0x000fe2000f8e0229 */
[----:B------:R-:W-:Y:S01]  /*1880*/  UMOV UR11, 0x40000040 ;  /* 0x40000040000b7882 */ /* 0x000fe20000000000 */
[----:B------:R-:W-:Y:S02]  /*1890*/  UMOV UR9, 0x40000040 ;  /* 0x4000004000097882 */ /* 0x000fe40000000000 */
[----:B------:R-:W-:Y:S01]  /*18a0*/  UIADD3 UR12, UR7, 0x400, URZ ;  /* 0x00000400070c7890 */ /* 0x000fe2000fffe03f */
[----:B------:R-:W-:Y:S02]  /*18b0*/  UMOV UR10, UR6 ;  /* 0x00000006000a7c82 */ /* 0x000fe40008000000 */
[----:B------:R-:W-:Y:S02]  /*18c0*/  UMOV UR8, UR7 ;  /* 0x0000000700087c82 */ /* 0x000fe40008000000 */
[----:B------:R-:W-:Y:S01]  /*18d0*/  IGMMA.64x64x32.S8.S8 R56, gdesc[UR8], R56, gsb0 ;  /* 0x01e00000083879f1 */ /* 0x000fe20008041038 */
[----:B------:R-:W-:Y:S01]  /*18e0*/  UMOV UR9, 0x40000040 ;  /* 0x4000004000097882 */ /* 0x000fe20000000000 */
[----:B------:R-:W-:Y:S01]  /*18f0*/  UMOV UR8, UR12 ;  /* 0x0000000c00087c82 */ /* 0x000fe20008000000 */
[----:B------:R-:W-:Y:S01]  /*1900*/  UIADD3 UR12, UR7, 0x402, URZ ;  /* 0x00000402070c7890 */ /* 0x000fe2000fffe03f */
[----:B------:R-:W-:-:S02]  /*1910*/  WARPGROUP.DEPBAR.LE gsb0, 0x0 ;  /* 0x00008000000079c5 */ /* 0x000fc40000010000 */
        /* <DEDUP_REMOVED lines=42> */
[----:B------:R-:W-:Y:S01]  /*1bc0*/  BPT.TRAP 0x1 ;  /* 0x000000040000795c */ /* 0x000fe20000300000 */
.L_x_23:
[----:B01----:R-:W-:Y:S01]  /*1bd0*/  IMAD R4, R3, 0x8, R6 ;  /* 0x0000000803047824 */ /* 0x003fe200078e0206 */
[----:B------:R-:W-:-:S03]  /*1be0*/  ISETP.GT.U32.AND P1, PT, R19, 0x1, PT ;  /* 0x000000011300780c */ /* 0x000fc60003f24070 */
[----:B------:R-:W-:-:S05]  /*1bf0*/  VIADD R4, R4, 0x38 ;  /* 0x0000003804047836 */ /* 0x000fca0000000000 */
[----:B------:R-:W-:-:S04]  /*1c00*/  PRMT R4, RZ, 0x654, R4 ;  /* 0x00000654ff047816 */ /* 0x000fc80000000004 */
[----:B------:R0:W-:Y:S01]  /*1c10*/  SYNCS.ARRIVE.TRANS64.RED.A1T0 RZ, [R4+URZ], RZ ;  /* 0x000000ff04ff79a7 */ /* 0x0001e2000810043f */
[----:B------:R-:W-:Y:S05]  /*1c20*/  @P1 BRA `(.L_x_24) ;  /* 0x0000000000041947 */ /* 0x000fea0003800000 */
[----:B------:R-:W-:Y:S01]  /*1c30*/  BPT.TRAP 0x1 ;  /* 0x000000040000795c */ /* 0x000fe20000300000 */
.L_x_24:
[----:B------:R-:W-:Y:S01]  /*1c40*/  UIADD3 UR5, UR5, 0x1, URZ ;  /* 0x0000000105057890 */ /* 0x000fe2000fffe03f */
[C---:B------:R-:W-:Y:S01]  /*1c50*/  ISETP.GT.AND P2, PT, R0.reuse, 0x1, PT ;  /* 0x000000010000780c */ /* 0x040fe20003f44270 */
[----:B------:R-:W-:Y:S02]  /*1c60*/  VIADD R3, R3, 0x1 ;  /* 0x0000000103037836 */ /* 0x000fe40000000000 */
[----:B------:R-:W-:Y:S01]  /*1c70*/  UISETP.NE.AND UP0, UPT, UR5, 0x7, UPT ;  /* 0x000000070500788c */ /* 0x000fe2000bf05270 */
[----:B------:R-:W-:Y:S02]  /*1c80*/  VIADD R0, R0, 0xffffffff ;  /* 0xffffffff00007836 */ /* 0x000fe40000000000 */
[C---:B------:R-:W-:Y:S01]  /*1c90*/  ISETP.NE.AND P1, PT, R3.reuse, 0x7, PT ;  /* 0x000000070300780c */ /* 0x040fe20003f25270 */
[----:B------:R-:W-:Y:S02]  /*1ca0*/  USEL UR6, URZ, 0x1, UP0 ;  /* 0x000000013f067887 */ /* 0x000fe40008000000 */
[----:B------:R-:W-:Y:S01]  /*1cb0*/  USEL UR5, UR5, URZ, UP0 ;  /* 0x0000003f05057287 */ /* 0x000fe20008000000 */
[----:B------:R-:W-:-:S03]  /*1cc0*/  SEL R3, R3, RZ, P1 ;  /* 0x000000ff03037207 */ /* 0x000fc60000800000 */
[----:B------:R-:W-:Y:S01]  /*1cd0*/  LOP3.LUT R7, R7, UR6, RZ, 0x3c, !PT ;  /* 0x0000000607077c12 */ /* 0x000fe2000f8e3cff */
[----:B------:R-:W-:Y:S07]  /*1ce0*/  @P2 BRA `(.L_x_25) ;  /* 0xfffffff8009c2947 */ /* 0x000fee000383ffff */
.L_x_18:
[----:B------:R-:W3:Y:S02]  /*1cf0*/  LDC R0, c[0x0][0x28c] ;  /* 0x0000a300ff007b82 */ /* 0x000ee40000000800 */
[----:B---3--:R-:W-:-:S13]  /*1d00*/  ISETP.GE.AND P1, PT, R0, 0x1, PT ;  /* 0x000000010000780c */ /* 0x008fda0003f26270 */
[----:B------:R-:W-:Y:S05]  /*1d10*/  @!P1 BRA `(.L_x_26) ;  /* 0x0000000000489947 */ /* 0x000fea0003800000 */
[----:B------:R-:W-:Y:S05]  /*1d20*/  @!P0 BRA `(.L_x_27) ;  /* 0x0000000000048947 */ /* 0x000fea0003800000 */
[----:B------:R-:W-:Y:S01]  /*1d30*/  BPT.TRAP 0x1 ;  /* 0x000000040000795c */ /* 0x000fe20000300000 */
.L_x_27:
[----:B------:R-:W-:Y:S01]  /*1d40*/  UISETP.LT.AND UP0, UPT, UR40, 0x1, UPT ;  /* 0x000000012800788c */ /* 0x000fe2000bf01270 */
[----:B------:R-:W-:-:S03]  /*1d50*/  ISETP.GT.U32.AND P0, PT, R19, 0x1, PT ;  /* 0x000000011300780c */ /* 0x000fc60003f04070 */
[----:B------:R-:W-:-:S04]  /*1d60*/  USEL UR6, UR40, 0x1, UP0 ;  /* 0x0000000128067887 */ /* 0x000fc80008000000 */
[----:B------:R-:W-:-:S04]  /*1d70*/  UIADD3 UR6, UR39, UR40, -UR6 ;  /* 0x0000002827067290 */ /* 0x000fc8000fffe806 */
[----:B------:R-:W-:-:S04]  /*1d80*/  UIMAD.WIDE.U32 UR4, UR6, 0x24924925, URZ ;  /* 0x24924925060478a5 */ /* 0x000fc8000f8e003f */
[----:B------:R-:W-:-:S04]  /*1d90*/  UIADD3 UR4, UR6, -UR5, URZ ;  /* 0x8000000506047290 */ /* 0x000fc8000fffe03f */
[----:B------:R-:W-:-:S04]  /*1da0*/  ULEA.HI UR4, UR4, UR5, URZ, 0x1f ;  /* 0x0000000504047291 */ /* 0x000fc8000f8ff83f */
[----:B------:R-:W-:-:S04]  /*1db0*/  USHF.R.U32.HI UR4, URZ, 0x2, UR4 ;  /* 0x000000023f047899 */ /* 0x000fc80008011604 */
[----:B------:R-:W-:-:S06]  /*1dc0*/  UIMAD UR4, UR4, -0x7, UR6 ;  /* 0xfffffff9040478a4 */ /* 0x000fcc000f8e0206 */
[----:B------:R-:W-:-:S04]  /*1dd0*/  IMAD.U32 R3, RZ, RZ, UR4 ;  /* 0x00000004ff037e24 */ /* 0x000fc8000f8e00ff */
[----:B------:R-:W-:-:S04]  /*1de0*/  IMAD R0, R3, 0x8, R6 ;  /* 0x0000000803007824 */ /* 0x000fc800078e0206 */
[----:B------:R-:W-:-:S05]  /*1df0*/  VIADD R0, R0, 0x38 ;  /* 0x0000003800007836 */ /* 0x000fca0000000000 */
[----:B------:R-:W-:-:S04]  /*1e00*/  PRMT R0, RZ, 0x654, R0 ;  /* 0x00000654ff007816 */ /* 0x000fc80000000000 */
[----:B------:R3:W-:Y:S01]  /*1e10*/  SYNCS.ARRIVE.TRANS64.RED.A1T0 RZ, [R0+URZ], RZ ;  /* 0x000000ff00ff79a7 */ /* 0x0007e2000810043f */
[----:B------:R-:W-:Y:S05]  /*1e20*/  @P0 BRA `(.L_x_26) ;  /* 0x0000000000040947 */ /* 0x000fea0003800000 */
[----:B------:R-:W-:Y:S01]  /*1e30*/  BPT.TRAP 0x1 ;  /* 0x000000040000795c */ /* 0x000fe20000300000 */
.L_x_26:
[----:B------:R-:W4:Y:S01]  /*1e40*/  LDC R6, c[0x0][0x288] ;  /* 0x0000a200ff067b82 */ /* 0x000f220000000800 */
[--C-:B---3--:R-:W-:Y:S01]  /*1e50*/  SHF.R.U32.HI R0, RZ, 0x2, R18.reuse ;  /* 0x00000002ff007819 */ /* 0x108fe20000011612 */
[----:B------:R-:W-:Y:S01]  /*1e60*/  IMAD.SHL.U32 R91, R91, 0x40, RZ ;  /* 0x000000405b5b7824 */ /* 0x000fe200078e00ff */
[C---:B01----:R-:W-:Y:S01]  /*1e70*/  LOP3.LUT R4, R18.reuse, 0x60, RZ, 0xc0, !PT ;  /* 0x0000006012047812 */ /* 0x043fe200078ec0ff */
[----:B------:R-:W-:Y:S01]  /*1e80*/  UIADD3 UR39, UR40, UR39, URZ ;  /* 0x0000002728277290 */ /* 0x000fe2000fffe03f */
[----:B------:R-:W-:Y:S01]  /*1e90*/  SHF.R.U32.HI R5, RZ, 0x7, R18 ;  /* 0x00000007ff057819 */ /* 0x000fe20000011612 */
[----:B------:R-:W-:Y:S01]  /*1ea0*/  IMAD.SHL.U32 R14, R18, 0x2, RZ ;  /* 0x00000002120e7824 */ /* 0x000fe200078e00ff */
[----:B------:R-:W-:Y:S01]  /*1eb0*/  LOP3.LUT R3, R0, 0x7, RZ, 0xc0, !PT ;  /* 0x0000000700037812 */ /* 0x000fe200078ec0ff */
[----:B------:R-:W-:Y:S01]  /*1ec0*/  UISETP.GT.U32.AND UP0, UPT, UR39, 0x6, UPT ;  /* 0x000000062700788c */ /* 0x000fe2000bf04070 */
[----:B------:R-:W-:Y:S01]  /*1ed0*/  SHF.R.U32.HI R4, RZ, 0x1, R4 ;  /* 0x00000001ff047819 */ /* 0x000fe20000011604 */
[----:B------:R-:W-:Y:S01]  /*1ee0*/  UIMAD.WIDE.U32 UR4, UR39, 0x24924925, URZ ;  /* 0x24924925270478a5 */ /* 0x000fe2000f8e003f */
[----:B------:R-:W-:Y:S01]  /*1ef0*/  LOP3.LUT R0, R5, 0x1, RZ, 0xc0, !PT ;  /* 0x0000000105007812 */ /* 0x000fe200078ec0ff */
[----:B------:R-:W-:Y:S01]  /*1f00*/  ULDC UR7, c[0x0][0x284] ;  /* 0x0000a10000077ab9 */ /* 0x000fe20000000800 */
[----:B------:R-:W-:Y:S01]  /*1f10*/  IADD3 R5, RZ, -R4, -R3 ;  /* 0x80000004ff057210 */ /* 0x000fe20007ffe803 */
[----:B------:R-:W-:Y:S01]  /*1f20*/  UISETP.LT.U32.AND UP0, UPT, UR40, 0x7, UP0 ;  /* 0x000000072800788c */ /* 0x000fe20008701070 */
[----:B------:R-:W-:Y:S01]  /*1f30*/  SHF.R.S32.HI R94, RZ, 0x1f, R22 ;  /* 0x0000001fff5e7819 */ /* 0x000fe20000011416 */
[C---:B------:R-:W-:Y:S01]  /*1f40*/  IMAD.SHL.U32 R8, R0.reuse, 0x40, RZ ;  /* 0x0000004000087824 */ /* 0x040fe200078e00ff */
[----:B------:R-:W-:Y:S01]  /*1f50*/  UIADD3 UR4, UR39, -UR5, URZ ;  /* 0x8000000527047290 */ /* 0x000fe2000fffe03f */
[----:B------:R-:W-:Y:S01]  /*1f60*/  IMAD R5, R0, -0x40, R5 ;  /* 0xffffffc000057824 */ /* 0x000fe200078e0205 */
[----:B------:R-:W-:Y:S01]  /*1f70*/  LOP3.LUT R0, R18, 0x3, RZ, 0xc0, !PT ;  /* 0x0000000312007812 */ /* 0x000fe200078ec0ff */
[----:B------:R-:W-:Y:S01]  /*1f80*/  UISETP.GE.U32.AND UP1, UPT, UR40, 0x7, UPT ;  /* 0x000000072800788c */ /* 0x000fe2000bf26070 */
[----:B------:R-:W-:Y:S01]  /*1f90*/  LOP3.LUT R3, R8, 0x40, R3, 0xe2, !PT ;  /* 0x0000004008037812 */ /* 0x000fe200078ee203 */
[----:B------:R-:W-:Y:S01]  /*1fa0*/  ULDC.64 UR8, c[0x0][0x5d0] ;  /* 0x0001740000087ab9 */ /* 0x000fe20000000a00 */
[C---:B------:R-:W-:Y:S01]  /*1fb0*/  LOP3.LUT R14, R91.reuse, 0x6, R14, 0xf8, !PT ;  /* 0x000000065b0e7812 */ /* 0x040fe200078ef80e */
[----:B----4-:R-:W-:Y:S01]  /*1fc0*/  IMAD R8, R0, -0x2, R6 ;  /* 0xfffffffe00087824 */ /* 0x010fe200078e0206 */
[----:B------:R-:W-:Y:S01]  /*1fd0*/  ISETP.GE.AND P0, PT, R91, R6, PT ;  /* 0x000000065b00720c */ /* 0x000fe20003f06270 */
[----:B------:R-:W-:Y:S01]  /*1fe0*/  IMAD R0, R90, 0xc0, RZ ;  /* 0x000000c05a007824 */ /* 0x000fe200078e02ff */
[----:B------:R-:W-:Y:S01]  /*1ff0*/  USEL UR6, URZ, 0x1, !UP0 ;  /* 0x000000013f067887 */ /* 0x000fe2000c000000 */
[----:B------:R-:W-:Y:S01]  /*2000*/  LOP3.LUT R4, R3, R4, RZ, 0xfc, !PT ;  /* 0x0000000403047212 */ /* 0x000fe200078efcff */
[----:B------:R-:W-:Y:S01]  /*2010*/  ULEA.HI UR4, UR4, UR5, URZ, 0x1f ;  /* 0x0000000504047291 */ /* 0x000fe2000f8ff83f */
[----:B------:R-:W-:Y:S01]  /*2020*/  SHF.R.S32.HI R15, RZ, 0x1f, R14 ;  /* 0x0000001fff0f7819 */ /* 0x000fe2000001140e */
[----:B------:R-:W-:Y:S01]  /*2030*/  IMAD R3, R94, UR8, RZ ;  /* 0x000000085e037c24 */ /* 0x000fe2000f8e02ff */
[C---:B------:R-:W-:Y:S01]  /*2040*/  ISETP.GE.OR P0, PT, R0.reuse, UR7, P0 ;  /* 0x0000000700007c0c */ /* 0x040fe20008706670 */
[----:B------:R-:W-:Y:S01]  /*2050*/  ULOP3.LUT UR38, UR38, UR6, URZ, 0x3c, !UPT ;  /* 0x0000000626267292 */ /* 0x000fe2000f8e3c3f */
[----:B------:R-:W-:Y:S01]  /*2060*/  IADD3 R100, -R0, UR7, R5 ;  /* 0x0000000700647c10 */ /* 0x000fe2000fffe105 */
[----:B------:R-:W-:Y:S01]  /*2070*/  USHF.R.U32.HI UR4, URZ, 0x2, UR4 ;  /* 0x000000023f047899 */ /* 0x000fe20008011604 */
[----:B------:R-:W-:-:S02]  /*2080*/  IMAD R3, R22, UR9, R3 ;  /* 0x0000000916037c24 */ /* 0x000fc4000f8e0203 */
[----:B------:R-:W-:Y:S01]  /*2090*/  IMAD.WIDE.U32 R6, R22, UR8, R14 ;  /* 0x0000000816067c25 */ /* 0x000fe2000f8e000e */
[----:B------:R-:W-:Y:S02]  /*20a0*/  @UP1 ULOP3.LUT UR38, UR38, 0x1, UR4, 0x78, !UPT ;  /* 0x0000000126261892 */ /* 0x000fe4000f8e7804 */
[----:B------:R-:W-:Y:S01]  /*20b0*/  UIMAD UR39, UR4, -0x7, UR39 ;  /* 0xfffffff9042778a4 */ /* 0x000fe2000f8e0227 */
[----:B------:R-:W-:Y:S02]  /*20c0*/  IMAD.MOV.U32 R5, RZ, RZ, RZ ;  /* 0x000000ffff057224 */ /* 0x000fe400078e00ff */
[----:B------:R-:W-:Y:S02]  /*20d0*/  IMAD.IADD R7, R7, 0x1, R3 ;  /* 0x0000000107077824 */ /* 0x000fe400078e0203 */
[----:B------:R-:W-:-:S04]  /*20e0*/  IMAD.WIDE R4, R90, 0xc0, R4 ;  /* 0x000000c05a047825 */ /* 0x000fc800078e0204 */
[----:B------:R-:W-:Y:S02]  /*20f0*/  IMAD.IADD R3, R8, 0x1, -R91 ;  /* 0x0000000108037824 */ /* 0x000fe400078e0a5b */
[----:B------:R-:W-:Y:S01]  /*2100*/  IMAD.MOV.U32 R0, RZ, RZ, -0x1 ;  /* 0xffffffffff007424 */ /* 0x000fe200078e00ff */
[----:B------:R-:W-:Y:S06]  /*2110*/  @P0 BRA `(.L_x_28) ;  /* 0x0000003000f40947 */ /* 0x000fec0003800000 */
[----:B------:R-:W0:Y:S01]  /*2120*/  LDC.64 R20, c[0x0][0x5c8] ;  /* 0x00017200ff147b82 */ /* 0x000e220000000a00 */
[----:B------:R-:W-:Y:S01]  /*2130*/  ULDC.64 UR4, c[0x0][0x5c0] ;  /* 0x0001700000047ab9 */ /* 0x000fe20000000a00 */
[----:B------:R-:W-:Y:S01]  /*2140*/  BSSY B0, `(.L_x_28) ;  /* 0x000033a000007945 */ /* 0x000fe20003800000 */
[-C--:B0-----:R-:W-:Y:S01]  /*2150*/  IMAD R8, R5, R20.reuse, RZ ;  /* 0x0000001405087224 */ /* 0x081fe200078e02ff */
[----:B------:R-:W-:Y:S01]  /*2160*/  SHF.L.U64.HI R13, R20, 0x7, R21 ;  /* 0x00000007140d7819 */ /* 0x000fe20000010215 */
[----:B------:R-:W-:-:S04]  /*2170*/  IMAD.WIDE.U32 R6, R4, R20, R6 ;  /* 0x0000001404067225 */ /* 0x000fc800078e0006 */
[----:B------:R-:W-:Y:S01]  /*2180*/  IMAD R9, R4, R21, R8 ;  /* 0x0000001504097224 */ /* 0x000fe200078e0208 */
[----:B------:R-:W-:Y:S01]  /*2190*/  IADD3 R92, P0, R6, UR4, RZ ;  /* 0x00000004065c7c10 */ /* 0x000fe2000ff1e0ff */
[C---:B------:R-:W-:Y:S02]  /*21a0*/  IMAD.SHL.U32 R11, R20.reuse, 0x80, RZ ;  /* 0x00000080140b7824 */ /* 0x040fe400078e00ff */
[----:B------:R-:W-:Y:S01]  /*21b0*/  IMAD.IADD R9, R7, 0x1, R9 ;  /* 0x0000000107097824 */ /* 0x000fe200078e0209 */
[-C--:B------:R-:W-:Y:S02]  /*21c0*/  LEA R6, P1, R20, R92.reuse, 0x3 ;  /* 0x0000005c14067211 */ /* 0x080fe400078218ff */
[----:B------:R-:W-:Y:S02]  /*21d0*/  IADD3 R8, P2, R11, R92, RZ ;  /* 0x0000005c0b087210 */ /* 0x000fe40007f5e0ff */
[----:B------:R-:W-:Y:S02]  /*21e0*/  IADD3.X R93, R9, UR5, RZ, P0, !PT ;  /* 0x00000005095d7c10 */ /* 0x000fe400087fe4ff */
[----:B-----5:R-:W-:-:S02]  /*21f0*/  ISETP.NE.AND P0, PT, R88, RZ, PT ;  /* 0x000000ff5800720c */ /* 0x020fc40003f05270 */
[----:B------:R-:W-:Y:S01]  /*2200*/  LEA.HI.X R7, R20, R93, R21, 0x3, P1 ;  /* 0x0000005d14077211 */ /* 0x000fe200008f1c15 */
[----:B------:R-:W-:Y:S01]  /*2210*/  IMAD.X R9, R13, 0x1, R93, P2 ;  /* 0x000000010d097824 */ /* 0x000fe200010e065d */
[----:B------:R-:W-:-:S05]  /*2220*/  IADD3 R10, P1, R11, R6, RZ ;  /* 0x000000060b0a7210 */ /* 0x000fca0007f3e0ff */
[----:B------:R-:W-:-:S04]  /*2230*/  IMAD.X R11, R13, 0x1, R7, P1 ;  /* 0x000000010d0b7824 */ /* 0x000fc800008e0607 */
[----:B------:R-:W-:Y:S05]  /*2240*/  @!P0 BRA `(.L_x_29) ;  /* 0x0000002400948947 */ /* 0x000fea0003800000 */
[----:B------:R-:W0:Y:S01]  /*2250*/  LDC.64 R90, c[0x0][0x5b0] ;  /* 0x00016c00ff5a7b82 */ /* 0x000e220000000a00 */
[----:B------:R-:W-:Y:S01]  /*2260*/  ULDC.64 UR4, c[0x0][0x5b8] ;  /* 0x00016e0000047ab9 */ /* 0x000fe20000000a00 */
[----:B------:R-:W-:Y:S01]  /*2270*/  ISETP.GE.AND P0, PT, R100, 0x1, PT ;  /* 0x000000016400780c */ /* 0x000fe20003f06270 */
[----:B------:R-:W-:Y:S01]  /*2280*/  IMAD R21, R94, UR4, RZ ;  /* 0x000000045e157c24 */ /* 0x000fe2000f8e02ff */
[----:B------:R-:W-:Y:S01]  /*2290*/  BSSY B1, `(.L_x_30) ;  /* 0x0000010000017945 */ /* 0x000fe20003800000 */
[C---:B------:R-:W-:Y:S01]  /*22a0*/  IMAD.WIDE.U32 R14, R22.reuse, UR4, R14 ;  /* 0x00000004160e7c25 */ /* 0x040fe2000f8e000e */
[----:B------:R-:W-:Y:S02]  /*22b0*/  ISETP.LT.OR P3, PT, R3, 0x1, !P0 ;  /* 0x000000010300780c */ /* 0x000fe40004761670 */
[----:B------:R-:W1:Y:S01]  /*22c0*/  LDC.64 R12, c[0x0][0x5a8] ;  /* 0x00016a00ff0c7b82 */ /* 0x000e620000000a00 */
[----:B------:R-:W-:Y:S02]  /*22d0*/  IMAD R21, R22, UR5, R21 ;  /* 0x0000000516157c24 */ /* 0x000fe4000f8e0215 */
[----:B------:R-:W-:-:S02]  /*22e0*/  IMAD.MOV.U32 R20, RZ, RZ, R14 ;  /* 0x000000ffff147224 */ /* 0x000fc400078e000e */
[----:B------:R-:W-:Y:S02]  /*22f0*/  IMAD.IADD R21, R15, 0x1, R21 ;  /* 0x000000010f157824 */ /* 0x000fe400078e0215 */
[-C--:B0-----:R-:W-:Y:S01]  /*2300*/  IMAD R22, R5, R90.reuse, RZ ;  /* 0x0000005a05167224 */ /* 0x081fe200078e02ff */
[----:B------:R-:W-:Y:S01]  /*2310*/  SHF.L.U64.HI R97, R90, 0x3, R91 ;  /* 0x000000035a617819 */ /* 0x000fe2000001025b */
[----:B------:R-:W-:-:S04]  /*2320*/  IMAD.WIDE.U32 R94, R4, R90, R20 ;  /* 0x0000005a045e7225 */ /* 0x000fc800078e0014 */
[----:B------:R-:W-:Y:S01]  /*2330*/  IMAD R103, R4, R91, R22 ;  /* 0x0000005b04677224 */ /* 0x000fe200078e0216 */
[----:B-1----:R-:W-:Y:S01]  /*2340*/  IADD3 R94, P1, R94, R12, RZ ;  /* 0x0000000c5e5e7210 */ /* 0x002fe20007f3e0ff */
[----:B------:R-:W-:-:S03]  /*2350*/  IMAD.SHL.U32 R96, R90, 0x8, RZ ;  /* 0x000000085a607824 */ /* 0x000fc600078e00ff */
[----:B------:R-:W-:Y:S01]  /*2360*/  IADD3.X R95, R13, R95, R103, P1, !PT ;  /* 0x0000005f0d5f7210 */ /* 0x000fe20000ffe467 */
[----:B------:R-:W-:Y:S08]  /*2370*/  @P3 BRA `(.L_x_31) ;  /* 0x0000000000043947 */ /* 0x000ff00003800000 */
[----:B--2---:R0:W5:Y:S02]  /*2380*/  LDG.E.U8 R89, desc[UR36][R94.64] ;  /* 0x000000245e597981 */ /* 0x004164000c1e1100 */
.L_x_31:
[----:B------:R-:W-:Y:S05]  /*2390*/  BSYNC B1 ;  /* 0x0000000000017941 */ /* 0x000fea0003800000 */
.L_x_30:
[----:B-----5:R-:W-:Y:S01]  /*23a0*/  LOP3.LUT R22, R89, 0xffff, RZ, 0xc0, !PT ;  /* 0x0000ffff59167812 */ /* 0x020fe200078ec0ff */
[----:B------:R-:W-:Y:S01]  /*23b0*/  IMAD.WIDE.U32 R98, R4, R90, R96 ;  /* 0x0000005a04627225 */ /* 0x000fe200078e0060 */
[----:B------:R-:W-:Y:S01]  /*23c0*/  ISETP.LT.OR P4, PT, R3, 0x2, !P0 ;  /* 0x000000020300780c */ /* 0x000fe20004781670 */
[----:B------:R-:W-:Y:S01]  /*23d0*/  BSSY B1, `(.L_x_32) ;  /* 0x000000e000017945 */ /* 0x000fe20003800000 */
[----:B------:R-:W-:Y:S01]  /*23e0*/  PRMT R101, R22, 0x8880, RZ ;  /* 0x0000888016657816 */ /* 0x000fe200000000ff */
[----:B------:R-:W-:Y:S01]  /*23f0*/  IMAD.IADD R99, R103, 0x1, R99 ;  /* 0x0000000167637824 */ /* 0x000fe200078e0263 */
[----:B------:R-:W-:Y:S02]  /*2400*/  IADD3 R98, P2, P5, R14, R12, R98 ;  /* 0x0000000c0e627210 */ /* 0x000fe40007d5e062 */
[----:B------:R-:W-:Y:S01]  /*2410*/  ISETP.GE.AND P1, PT, R100, 0x9, PT ;  /* 0x000000096400780c */ /* 0x000fe20003f26270 */
[----:B------:R-:W-:Y:S01]  /*2420*/  IMAD R22, R101, R88, RZ ;  /* 0x0000005865167224 */ /* 0x000fe200078e02ff */
[----:B------:R-:W-:-:S02]  /*2430*/  IADD3.X R99, R21, R13, R99, P2, P5 ;  /* 0x0000000d15637210 */ /* 0x000fc400017ea463 */
[----:B------:R-:W-:Y:S01]  /*2440*/  ISETP.LT.OR P2, PT, R3, 0x1, !P1 ;  /* 0x000000010300780c */ /* 0x000fe20004f41670 */
[----:B------:R-:W-:-:S05]  /*2450*/  @!P3 IMAD R101, R56, R23, R22 ;  /* 0x000000173865b224 */ /* 0x000fca00078e0216 */
[----:B------:R1:W-:Y:S01]  /*2460*/  @!P3 STG.E.U8 desc[UR36][R92.64], R101 ;  /* 0x000000655c00b986 */ /* 0x0003e2000c101124 */
[----:B------:R-:W-:Y:S06]  /*2470*/  @P4 BRA `(.L_x_33) ;  /* 0x00000000000c4947 */ /* 0x000fec0003800000 */
[----:B--2---:R-:W1:Y:S02]  /*2480*/  LDG.E.U8 R89, desc[UR36][R94.64+0x1] ;  /* 0x000001245e597981 */ /* 0x004e64000c1e1100 */
[----:B-1----:R-:W-:-:S05]  /*2490*/  PRMT R101, R89, 0x8880, RZ ;  /* 0x0000888059657816 */ /* 0x002fca00000000ff */
[----:B------:R-:W-:-:S07]  /*24a0*/  IMAD R22, R101, R88, RZ ;  /* 0x0000005865167224 */ /* 0x000fce00078e02ff */
.L_x_33:
[----:B------:R-:W-:Y:S05]  /*24b0*/  BSYNC B1 ;  /* 0x0000000000017941 */ /* 0x000fea0003800000 */
.L_x_32:
[----:B------:R-:W-:Y:S01]  /*24c0*/  @!P4 IMAD R57, R57, R23, R22 ;  /* 0x000000173939c224 */ /* 0x000fe200078e0216 */
[----:B------:R-:W-:Y:S04]  /*24d0*/  BSSY B1, `(.L_x_34) ;  /* 0x0000006000017945 */ /* 0x000fe80003800000 */
[----:B------:R3:W-:Y:S01]  /*24e0*/  @!P4 STG.E.U8 desc[UR36][R92.64+0x1], R57 ;  /* 0x000001395c00c986 */ /* 0x0007e2000c101124 */
[----:B------:R-:W-:Y:S05]  /*24f0*/  @P2 BRA `(.L_x_35) ;  /* 0x00000000000c2947 */ /* 0x000fea0003800000 */
[----:B--2---:R-:W3:Y:S02]  /*2500*/  LDG.E.U8 R89, desc[UR36][R98.64] ;  /* 0x0000002462597981 */ /* 0x004ee4000c1e1100 */
[----:B---3--:R-:W-:-:S05]  /*2510*/  PRMT R57, R89, 0x8880, RZ ;  /* 0x0000888059397816 */ /* 0x008fca00000000ff */
[----:B------:R-:W-:-:S07]  /*2520*/  IMAD R22, R57, R88, RZ ;  /* 0x0000005839167224 */ /* 0x000fce00078e02ff */
.L_x_35:
[----:B------:R-:W-:Y:S05]  /*2530*/  BSYNC B1 ;  /* 0x0000000000017941 */ /* 0x000fea0003800000 */
.L_x_34:
[C---:B------:R-:W-:Y:S01]  /*2540*/  ISETP.LT.OR P4, PT, R3.reuse, 0x2, !P1 ;  /* 0x000000020300780c */ /* 0x040fe20004f81670 */
[----:B---3--:R-:W-:Y:S01]  /*2550*/  @!P2 IMAD R57, R58, R23, R22 ;  /* 0x000000173a39a224 */ /* 0x008fe200078e0216 */
[----:B------:R-:W-:Y:S01]  /*2560*/  BSSY B1, `(.L_x_36) ;  /* 0x0000009000017945 */ /* 0x000fe20003800000 */
[C---:B------:R-:W-:Y:S02]  /*2570*/  ISETP.LT.OR P3, PT, R3.reuse, 0x9, !P0 ;  /* 0x000000090300780c */ /* 0x040fe40004761670 */
[C---:B------:R-:W-:Y:S01]  /*2580*/  ISETP.LT.OR P5, PT, R3.reuse, 0xa, !P0 ;  /* 0x0000000a0300780c */ /* 0x040fe200047a1670 */
[----:B------:R3:W-:Y:S01]  /*2590*/  @!P2 STG.E.U8 desc[UR36][R6.64], R57 ;  /* 0x000000390600a986 */ /* 0x0007e2000c101124 */
[----:B------:R-:W-:-:S06]  /*25a0*/  ISETP.LT.OR P2, PT, R3, 0x9, !P1 ;  /* 0x000000090300780c */ /* 0x000fcc0004f41670 */
[----:B------:R-:W-:Y:S07]  /*25b0*/  @P4 BRA `(.L_x_37) ;  /* 0x00000000000c4947 */ /* 0x000fee0003800000 */
[----:B--2---:R-:W3:Y:S02]  /*25c0*/  LDG.E.U8 R89, desc[UR36][R98.64+0x1] ;  /* 0x0000012462597981 */ /* 0x004ee4000c1e1100 */
[----:B---3--:R-:W-:-:S05]  /*25d0*/  PRMT R57, R89, 0x8880, RZ ;  /* 0x0000888059397816 */ /* 0x008fca00000000ff */
[----:B------:R-:W-:-:S07]  /*25e0*/  IMAD R22, R57, R88, RZ ;  /* 0x0000005839167224 */ /* 0x000fce00078e02ff */
.L_x_37:
[----:B------:R-:W-:Y:S05]  /*25f0*/  BSYNC B1 ;  /* 0x0000000000017941 */ /* 0x000fea0003800000 */
.L_x_36:
[----:B------:R-:W-:Y:S01]  /*2600*/  @!P4 IMAD R59, R59, R23, R22 ;  /* 0x000000173b3bc224 */ /* 0x000fe200078e0216 */
[----:B------:R-:W-:Y:S04]  /*2610*/  BSSY B1, `(.L_x_38) ;  /* 0x0000006000017945 */ /* 0x000fe80003800000 */
[----:B------:R4:W-:Y:S01]  /*2620*/  @!P4 STG.E.U8 desc[UR36][R6.64+0x1], R59 ;  /* 0x0000013b0600c986 */ /* 0x0009e2000c101124 */
[----:B------:R-:W-:Y:S05]  /*2630*/  @P3 BRA `(.L_x_39) ;  /* 0x00000000000c3947 */ /* 0x000fea0003800000 */
[----:B--2---:R-:W3:Y:S02]  /*2640*/  LDG.E.U8 R89, desc[UR36][R94.64+0x8] ;  /* 0x000008245e597981 */ /* 0x004ee4000c1e1100 */
[----:B---3--:R-:W-:-:S05]  /*2650*/  PRMT R57, R89, 0x8880, RZ ;  /* 0x0000888059397816 */ /* 0x008fca00000000ff */
[----:B------:R-:W-:-:S07]  /*2660*/  IMAD R22, R57, R88, RZ ;  /* 0x0000005839167224 */ /* 0x000fce00078e02ff */
.L_x_39:
[----:B------:R-:W-:Y:S05]  /*2670*/  BSYNC B1 ;  /* 0x0000000000017941 */ /* 0x000fea0003800000 */
.L_x_38:
[----:B---3--:R-:W-:Y:S01]  /*2680*/  @!P3 IMAD R57, R60, R23, R22 ;  /* 0x000000173c39b224 */ /* 0x008fe200078e0216 */
[----:B------:R-:W-:Y:S04]  /*2690*/  BSSY B1, `(.L_x_40) ;  /* 0x0000006000017945 */ /* 0x000fe80003800000 */
[----:B------:R3:W-:Y:S01]  /*26a0*/  @!P3 STG.E.U8 desc[UR36][R92.64+0x8], R57 ;  /* 0x000008395c00b986 */ /* 0x0007e2000c101124 */
[----:B------:R-:W-:Y:S05]  /*26b0*/  @P5 BRA `(.L_x_41) ;  /* 0x00000000000c5947 */ /* 0x000fea0003800000 */
[----:B--2---:R-:W3:Y:S02]  /*26c0*/  LDG.E.U8 R89, desc[UR36][R94.64+0x9] ;  /* 0x000009245e597981 */ /* 0x004ee4000c1e1100 */
[----:B---3--:R-:W-:-:S05]  /*26d0*/  PRMT R57, R89, 0x8880, RZ ;  /* 0x0000888059397816 */ /* 0x008fca00000000ff */
[----:B------:R-:W-:-:S07]  /*26e0*/  IMAD R22, R57, R88, RZ ;  /* 0x0000005839167224 */ /* 0x000fce00078e02ff */
.L_x_41:
[----:B------:R-:W-:Y:S05]  /*26f0*/  BSYNC B1 ;  /* 0x0000000000017941 */ /* 0x000fea0003800000 */
.L_x_40:
[----:B------:R-:W-:Y:S01]  /*2700*/  @!P5 IMAD R61, R61, R23, R22 ;  /* 0x000000173d3dd224 */ /* 0x000fe200078e0216 */
[----:B------:R-:W-:Y:S04]  /*2710*/  BSSY B1, `(.L_x_42) ;  /* 0x0000006000017945 */ /* 0x000fe80003800000 */
[----:B------:R0:W-:Y:S01]  /*2720*/  @!P5 STG.E.U8 desc[UR36][R92.64+0x9], R61 ;  /* 0x0000093d5c00d986 */ /* 0x0001e2000c101124 */
[----:B------:R-:W-:Y:S05]  /*2730*/  @P2 BRA `(.L_x_43) ;  /* 0x00000000000c2947 */ /* 0x000fea0003800000 */
[----:B--2---:R-:W3:Y:S02]  /*2740*/  LDG.E.U8 R89, desc[UR36][R98.64+0x8] ;  /* 0x0000082462597981 */ /* 0x004ee4000c1e1100 */
[----:B---3--:R-:W-:-:S05]  /*2750*/  PRMT R57, R89, 0x8880, RZ ;  /* 0x0000888059397816 */ /* 0x008fca00000000ff */
[----:B------:R-:W-:-:S07]  /*2760*/  IMAD R22, R57, R88, RZ ;  /* 0x0000005839167224 */ /* 0x000fce00078e02ff */
.L_x_43:
[----:B------:R-:W-:Y:S05]  /*2770*/  BSYNC B1 ;  /* 0x0000000000017941 */ /* 0x000fea0003800000 */
.L_x_42:
        /* <DEDUP_REMOVED lines=11> */
.L_x_45:
[----:B------:R-:W-:Y:S05]  /*2830*/  BSYNC B1 ;  /* 0x0000000000017941 */ /* 0x000fea0003800000 */
.L_x_44:
[----:B------:R-:W-:Y:S01]  /*2840*/  @!P4 IMAD R63, R63, R23, R22 ;  /* 0x000000173f3fc224 */ /* 0x000fe200078e0216 */
[----:B------:R-:W-:Y:S04]  /*2850*/  BSSY B1, `(.L_x_46) ;  /* 0x0000006000017945 */ /* 0x000fe80003800000 */
[----:B------:R0:W-:Y:S01]  /*2860*/  @!P4 STG.E.U8 desc[UR36][R6.64+0x9], R63 ;  /* 0x0000093f0600c986 */ /* 0x0001e2000c101124 */
[----:B------:R-:W-:Y:S05]  /*2870*/  @P3 BRA `(.L_x_47) ;  /* 0x00000000000c3947 */ /* 0x000fea0003800000 */
[----:B--2---:R-:W3:Y:S02]  /*2880*/  LDG.E.U8 R89, desc[UR36][R94.64+0x10] ;  /* 0x000010245e597981 */ /* 0x004ee4000c1e1100 */
[----:B---3--:R-:W-:-:S05]  /*2890*/  PRMT R57, R89, 0x8880, RZ ;  /* 0x0000888059397816 */ /* 0x008fca00000000ff */
[----:B------:R-:W-:-:S07]  /*28a0*/  IMAD R22, R57, R88, RZ ;  /* 0x0000005839167224 */ /* 0x000fce00078e02ff */
.L_x_47:
[----:B------:R-:W-:Y:S05]  /*28b0*/  BSYNC B1 ;  /* 0x0000000000017941 */ /* 0x000fea0003800000 */
.L_x_46:
[----:B---3--:R-:W-:Y:S01]  /*28c0*/  @!P3 IMAD R57, R64, R23, R22 ;  /* 0x000000174039b224 */ /* 0x008fe200078e0216 */
[----:B------:R-:W-:Y:S04]  /*28d0*/  BSSY B1, `(.L_x_48) ;  /* 0x0000006000017945 */ /* 0x000fe80003800000 */
[----:B------:R3:W-:Y:S01]  /*28e0*/  @!P3 STG.E.U8 desc[UR36][R92.64+0x10], R57 ;  /* 0x000010395c00b986 */ /* 0x0007e2000c101124 */
[----:B------:R-:W-:Y:S05]  /*28f0*/  @P5 BRA `(.L_x_49) ;  /* 0x00000000000c5947 */ /* 0x000fea0003800000 */
[----:B--2---:R-:W3:Y:S02]  /*2900*/  LDG.E.U8 R89, desc[UR36][R94.64+0x11] ;  /* 0x000011245e597981 */ /* 0x004ee4000c1e1100 */
[----:B---3--:R-:W-:-:S05]  /*2910*/  PRMT R57, R89, 0x8880, RZ ;  /* 0x0000888059397816 */ /* 0x008fca00000000ff */
[----:B------:R-:W-:-:S07]  /*2920*/  IMAD R22, R57, R88, RZ ;  /* 0x0000005839167224 */ /* 0x000fce00078e02ff */
.L_x_49:
[----:B------:R-:W-:Y:S05]  /*2930*/  BSYNC B1 ;  /* 0x0000000000017941 */ /* 0x000fea0003800000 */
.L_x_48:
[----:B------:R-:W-:Y:S01]  /*2940*/  @!P5 IMAD R65, R65, R23, R22 ;  /* 0x000000174141d224 */ /* 0x000fe200078e0216 */
[----:B------:R-:W-:Y:S04]  /*2950*/  BSSY B1, `(.L_x_50) ;  /* 0x0000006000017945 */ /* 0x000fe80003800000 */
[----:B------:R0:W-:Y:S01]  /*2960*/  @!P5 STG.E.U8 desc[UR36][R92.64+0x11], R65 ;  /* 0x000011415c00d986 */ /* 0x0001e2000c101124 */
[----:B------:R-:W-:Y:S05]  /*2970*/  @P2 BRA `(.L_x_51) ;  /* 0x00000000000c2947 */ /* 0x000fea0003800000 */
[----:B--2---:R-:W3:Y:S02]  /*2980*/  LDG.E.U8 R89, desc[UR36][R98.64+0x10] ;  /* 0x0000102462597981 */ /* 0x004ee4000c1e1100 */
[----:B---3--:R-:W-:-:S05]  /*2990*/  PRMT R57, R89, 0x8880, RZ ;  /* 0x0000888059397816 */ /* 0x008fca00000000ff */
[----:B------:R-:W-:-:S07]  /*29a0*/  IMAD R22, R57, R88, RZ ;  /* 0x0000005839167224 */ /* 0x000fce00078e02ff */
.L_x_51:
[----:B------:R-:W-:Y:S05]  /*29b0*/  BSYNC B1 ;  /* 0x0000000000017941 */ /* 0x000fea0003800000 */
.L_x_50:
        /* <DEDUP_REMOVED lines=11> */
.L_x_53:
[----:B------:R-:W-:Y:S05]  /*2a70*/  BSYNC B1 ;  /* 0x0000000000017941 */ /* 0x000fea0003800000 */
.L_x_52:
[----:B------:R-:W-:Y:S01]  /*2a80*/  @!P4 IMAD R67, R67, R23, R22 ;  /* 0x000000174343c224 */ /* 0x000fe200078e0216 */
[----:B------:R-:W-:Y:S04]  /*2a90*/  BSSY B1, `(.L_x_54) ;  /* 0x0000006000017945 */ /* 0x000fe80003800000 */
[----:B------:R0:W-:Y:S01]  /*2aa0*/  @!P4 STG.E.U8 desc[UR36][R6.64+0x11], R67 ;  /* 0x000011430600c986 */ /* 0x0001e2000c101124 */
[----:B------:R-:W-:Y:S05]  /*2ab0*/  @P3 BRA `(.L_x_55) ;  /* 0x00000000000c3947 */ /* 0x000fea0003800000 */
[----:B--2---:R-:W3:Y:S02]  /*2ac0*/  LDG.E.U8 R89, desc[UR36][R94.64+0x18] ;  /* 0x000018245e597981 */ /* 0x004ee4000c1e1100 */
[----:B---3--:R-:W-:-:S05]  /*2ad0*/  PRMT R57, R89, 0x8880, RZ ;  /* 0x0000888059397816 */ /* 0x008fca00000000ff */
[----:B------:R-:W-:-:S07]  /*2ae0*/  IMAD R22, R57, R88, RZ ;  /* 0x0000005839167224 */ /* 0x000fce00078e02ff */
.L_x_55:
[----:B------:R-:W-:Y:S05]  /*2af0*/  BSYNC B1 ;  /* 0x0000000000017941 */ /* 0x000fea0003800000 */
.L_x_54:
[----:B---3--:R-:W-:Y:S01]  /*2b00*/  @!P3 IMAD R57, R68, R23, R22 ;  /* 0x000000174439b224 */ /* 0x008fe200078e0216 */
[----:B------:R-:W-:Y:S04]  /*2b10*/  BSSY B1, `(.L_x_56) ;  /* 0x0000006000017945 */ /* 0x000fe80003800000 */
[----:B------:R3:W-:Y:S01]  /*2b20*/  @!P3 STG.E.U8 desc[UR36][R92.64+0x18], R57 ;  /* 0x000018395c00b986 */ /* 0x0007e2000c101124 */
[----:B------:R-:W-:Y:S05]  /*2b30*/  @P5 BRA `(.L_x_57) ;  /* 0x00000000000c5947 */ /* 0x000fea0003800000 */
[----:B--2---:R-:W3:Y:S02]  /*2b40*/  LDG.E.U8 R89, desc[UR36][R94.64+0x19] ;  /* 0x000019245e597981 */ /* 0x004ee4000c1e1100 */
[----:B---3--:R-:W-:-:S05]  /*2b50*/  PRMT R57, R89, 0x8880, RZ ;  /* 0x0000888059397816 */ /* 0x008fca00000000ff */
[----:B------:R-:W-:-:S07]  /*2b60*/  IMAD R22, R57, R88, RZ ;  /* 0x0000005839167224 */ /* 0x000fce00078e02ff */
.L_x_57:
[----:B------:R-:W-:Y:S05]  /*2b70*/  BSYNC B1 ;  /* 0x0000000000017941 */ /* 0x000fea0003800000 */
.L_x_56:
[----:B------:R-:W-:Y:S01]  /*2b80*/  @!P5 IMAD R69, R69, R23, R22 ;  /* 0x000000174545d224 */ /* 0x000fe200078e0216 */
[----:B------:R-:W-:Y:S04]  /*2b90*/  BSSY B1, `(.L_x_58) ;  /* 0x0000006000017945 */ /* 0x000fe80003800000 */
[----:B------:R0:W-:Y:S01]  /*2ba0*/  @!P5 STG.E.U8 desc[UR36][R92.64+0x19], R69 ;  /* 0x000019455c00d986 */ /* 0x0001e2000c101124 */
[----:B------:R-:W-:Y:S05]  /*2bb0*/  @P2 BRA `(.L_x_59) ;  /* 0x00000000000c2947 */ /* 0x000fea0003800000 */
[----:B--2---:R-:W3:Y:S02]  /*2bc0*/  LDG.E.U8 R89, desc[UR36][R98.64+0x18] ;  /* 0x0000182462597981 */ /* 0x004ee4000c1e1100 */
[----:B---3--:R-:W-:-:S05]  /*2bd0*/  PRMT R57, R89, 0x8880, RZ ;  /* 0x0000888059397816 */ /* 0x008fca00000000ff */
[----:B------:R-:W-:-:S07]  /*2be0*/  IMAD R22, R57, R88, RZ ;  /* 0x0000005839167224 */ /* 0x000fce00078e02ff */
.L_x_59:
[----:B------:R-:W-:Y:S05]  /*2bf0*/  BSYNC B1 ;  /* 0x0000000000017941 */ /* 0x000fea0003800000 */
.L_x_58:
        /* <DEDUP_REMOVED lines=11> */
.L_x_61:
[----:B------:R-:W-:Y:S05]  /*2cb0*/  BSYNC B1 ;  /* 0x0000000000017941 */ /* 0x000fea0003800000 */
.L_x_60:
[----:B------:R-:W-:Y:S01]  /*2cc0*/  @!P4 IMAD R71, R71, R23, R22 ;  /* 0x000000174747c224 */ /* 0x000fe200078e0216 */
[----:B------:R-:W-:Y:S04]  /*2cd0*/  BSSY B1, `(.L_x_62) ;  /* 0x0000006000017945 */ /* 0x000fe80003800000 */
[----:B------:R0:W-:Y:S01]  /*2ce0*/  @!P4 STG.E.U8 desc[UR36][R6.64+0x19], R71 ;  /* 0x000019470600c986 */ /* 0x0001e2000c101124 */
[----:B------:R-:W-:Y:S05]  /*2cf0*/  @P3 BRA `(.L_x_63) ;  /* 0x00000000000c3947 */ /* 0x000fea0003800000 */
[----:B--2---:R-:W3:Y:S02]  /*2d00*/  LDG.E.U8 R89, desc[UR36][R94.64+0x20] ;  /* 0x000020245e597981 */ /* 0x004ee4000c1e1100 */
[----:B---3--:R-:W-:-:S05]  /*2d10*/  PRMT R57, R89, 0x8880, RZ ;  /* 0x0000888059397816 */ /* 0x008fca00000000ff */
[----:B------:R-:W-:-:S07]  /*2d20*/  IMAD R22, R57, R88, RZ ;  /* 0x0000005839167224 */ /* 0x000fce00078e02ff */
.L_x_63:
[----:B------:R-:W-:Y:S05]  /*2d30*/  BSYNC B1 ;  /* 0x0000000000017941 */ /* 0x000fea0003800000 */
.L_x_62:
[----:B---3--:R-:W-:Y:S01]  /*2d40*/  @!P3 IMAD R57, R72, R23, R22 ;  /* 0x000000174839b224 */ /* 0x008fe200078e0216 */
[----:B------:R-:W-:Y:S04]  /*2d50*/  BSSY B1, `(.L_x_64) ;  /* 0x0000006000017945 */ /* 0x000fe80003800000 */
[----:B------:R3:W-:Y:S01]  /*2d60*/  @!P3 STG.E.U8 desc[UR36][R92.64+0x20], R57 ;  /* 0x000020395c00b986 */ /* 0x0007e2000c101124 */
[----:B------:R-:W-:Y:S05]  /*2d70*/  @P5 BRA `(.L_x_65) ;  /* 0x00000000000c5947 */ /* 0x000fea0003800000 */
[----:B--2---:R-:W3:Y:S02]  /*2d80*/  LDG.E.U8 R89, desc[UR36][R94.64+0x21] ;  /* 0x000021245e597981 */ /* 0x004ee4000c1e1100 */
[----:B---3--:R-:W-:-:S05]  /*2d90*/  PRMT R57, R89, 0x8880, RZ ;  /* 0x0000888059397816 */ /* 0x008fca00000000ff */
[----:B------:R-:W-:-:S07]  /*2da0*/  IMAD R22, R57, R88, RZ ;  /* 0x0000005839167224 */ /* 0x000fce00078e02ff */
.L_x_65:
[----:B------:R-:W-:Y:S05]  /*2db0*/  BSYNC B1 ;  /* 0x0000000000017941 */ /* 0x000fea0003800000 */
.L_x_64:
[----:B------:R-:W-:Y:S01]  /*2dc0*/  @!P5 IMAD R73, R73, R23, R22 ;  /* 0x000000174949d224 */ /* 0x000fe200078e0216 */
[----:B------:R-:W-:Y:S04]  /*2dd0*/  BSSY B1, `(.L_x_66) ;  /* 0x0000006000017945 */ /* 0x000fe80003800000 */
[----:B------:R0:W-:Y:S01]  /*2de0*/  @!P5 STG.E.U8 desc[UR36][R92.64+0x21], R73 ;  /* 0x000021495c00d986 */ /* 0x0001e2000c101124 */
[----:B------:R-:W-:Y:S05]  /*2df0*/  @P2 BRA `(.L_x_67) ;  /* 0x00000000000c2947 */ /* 0x000fea0003800000 */
[----:B--2---:R-:W3:Y:S02]  /*2e00*/  LDG.E.U8 R89, desc[UR36][R98.64+0x20] ;  /* 0x0000202462597981 */ /* 0x004ee4000c1e1100 */
[----:B---3--:R-:W-:-:S05]  /*2e10*/  PRMT R57, R89, 0x8880, RZ ;  /* 0x0000888059397816 */ /* 0x008fca00000000ff */
[----:B------:R-:W-:-:S07]  /*2e20*/  IMAD R22, R57, R88, RZ ;  /* 0x0000005839167224 */ /* 0x000fce00078e02ff */
.L_x_67:
[----:B------:R-:W-:Y:S05]  /*2e30*/  BSYNC B1 ;  /* 0x0000000000017941 */ /* 0x000fea0003800000 */
.L_x_66:
        /* <DEDUP_REMOVED lines=11> */
.L_x_69:
[----:B------:R-:W-:Y:S05]  /*2ef0*/  BSYNC B1 ;  /* 0x0000000000017941 */ /* 0x000fea0003800000 */
.L_x_68:
[----:B------:R-:W-:Y:S01]  /*2f00*/  @!P4 IMAD R75, R75, R23, R22 ;  /* 0x000000174b4bc224 */ /* 0x000fe200078e0216 */
[----:B------:R-:W-:Y:S04]  /*2f10*/  BSSY B1, `(.L_x_70) ;  /* 0x0000006000017945 */ /* 0x000fe80003800000 */
[----:B------:R0:W-:Y:S01]  /*2f20*/  @!P4 STG.E.U8 desc[UR36][R6.64+0x21], R75 ;  /* 0x0000214b0600c986 */ /* 0x0001e2000c101124 */
[----:B------:R-:W-:Y:S05]  /*2f30*/  @P3 BRA `(.L_x_71) ;  /* 0x00000000000c3947 */ /* 0x000fea0003800000 */
[----:B--2---:R-:W3:Y:S02]  /*2f40*/  LDG.E.U8 R89, desc[UR36][R94.64+0x28] ;  /* 0x000028245e597981 */ /* 0x004ee4000c1e1100 */
[----:B---3--:R-:W-:-:S05]  /*2f50*/  PRMT R57, R89, 0x8880, RZ ;  /* 0x0000888059397816 */ /* 0x008fca00000000ff */
[----:B------:R-:W-:-:S07]  /*2f60*/  IMAD R22, R57, R88, RZ ;  /* 0x0000005839167224 */ /* 0x000fce00078e02ff */
.L_x_71:
[----:B------:R-:W-:Y:S05]  /*2f70*/  BSYNC B1 ;  /* 0x0000000000017941 */ /* 0x000fea0003800000 */
.L_x_70:
[----:B---3--:R-:W-:Y:S01]  /*2f80*/  @!P3 IMAD R57, R76, R23, R22 ;  /* 0x000000174c39b224 */ /* 0x008fe200078e0216 */
[----:B------:R-:W-:Y:S04]  /*2f90*/  BSSY B1, `(.L_x_72) ;  /* 0x0000006000017945 */ /* 0x000fe80003800000 */
[----:B------:R3:W-:Y:S01]  /*2fa0*/  @!P3 STG.E.U8 desc[UR36][R92.64+0x28], R57 ;  /* 0x000028395c00b986 */ /* 0x0007e2000c101124 */
[----:B------:R-:W-:Y:S05]  /*2fb0*/  @P5 BRA `(.L_x_73) ;  /* 0x00000000000c5947 */ /* 0x000fea0003800000 */
[----:B--2---:R-:W3:Y:S02]  /*2fc0*/  LDG.E.U8 R89, desc[UR36][R94.64+0x29] ;  /* 0x000029245e597981 */ /* 0x004ee4000c1e1100 */
[----:B---3--:R-:W-:-:S05]  /*2fd0*/  PRMT R57, R89, 0x8880, RZ ;  /* 0x0000888059397816 */ /* 0x008fca00000000ff */
[----:B------:R-:W-:-:S07]  /*2fe0*/  IMAD R22, R57, R88, RZ ;  /* 0x0000005839167224 */ /* 0x000fce00078e02ff */
.L_x_73:
[----:B------:R-:W-:Y:S05]  /*2ff0*/  BSYNC B1 ;  /* 0x0000000000017941 */ /* 0x000fea0003800000 */
.L_x_72:
[----:B------:R-:W-:Y:S01]  /*3000*/  @!P5 IMAD R77, R77, R23, R22 ;  /* 0x000000174d4dd224 */ /* 0x000fe200078e0216 */
[----:B------:R-:W-:Y:S04]  /*3010*/  BSSY B1, `(.L_x_74) ;  /* 0x0000006000017945 */ /* 0x000fe80003800000 */
[----:B------:R0:W-:Y:S01]  /*3020*/  @!P5 STG.E.U8 desc[UR36][R92.64+0x29], R77 ;  /* 0x0000294d5c00d986 */ /* 0x0001e2000c101124 */
[----:B------:R-:W-:Y:S05]  /*3030*/  @P2 BRA `(.L_x_75) ;  /* 0x00000000000c2947 */ /* 0x000fea0003800000 */
[----:B--2---:R-:W3:Y:S02]  /*3040*/  LDG.E.U8 R89, desc[UR36][R98.64+0x28] ;  /* 0x0000282462597981 */ /* 0x004ee4000c1e1100 */
[----:B---3--:R-:W-:-:S05]  /*3050*/  PRMT R57, R89, 0x8880, RZ ;  /* 0x0000888059397816 */ /* 0x008fca00000000ff */
[----:B------:R-:W-:-:S07]  /*3060*/  IMAD R22, R57, R88, RZ ;  /* 0x0000005839167224 */ /* 0x000fce00078e02ff */
.L_x_75:
[----:B------:R-:W-:Y:S05]  /*3070*/  BSYNC B1 ;  /* 0x0000000000017941 */ /* 0x000fea0003800000 */
.L_x_74:
        /* <DEDUP_REMOVED lines=11> */
.L_x_77:
[----:B------:R-:W-:Y:S05]  /*3130*/  BSYNC B1 ;  /* 0x0000000000017941 */ /* 0x000fea0003800000 */
.L_x_76:
[----:B------:R-:W-:Y:S01]  /*3140*/  @!P4 IMAD R79, R79, R23, R22 ;  /* 0x000000174f4fc224 */ /* 0x000fe200078e0216 */
[----:B------:R-:W-:Y:S04]  /*3150*/  BSSY B1, `(.L_x_78) ;  /* 0x0000006000017945 */ /* 0x000fe80003800000 */
[----:B------:R0:W-:Y:S01]  /*3160*/  @!P4 STG.E.U8 desc[UR36][R6.64+0x29], R79 ;  /* 0x0000294f0600c986 */ /* 0x0001e2000c101124 */
[----:B------:R-:W-:Y:S05]  /*3170*/  @P3 BRA `(.L_x_79) ;  /* 0x00000000000c3947 */ /* 0x000fea0003800000 */
[----:B--2---:R-:W3:Y:S02]  /*3180*/  LDG.E.U8 R89, desc[UR36][R94.64+0x30] ;  /* 0x000030245e597981 */ /* 0x004ee4000c1e1100 */
[----:B---3--:R-:W-:-:S05]  /*3190*/  PRMT R57, R89, 0x8880, RZ ;  /* 0x0000888059397816 */ /* 0x008fca00000000ff */
[----:B------:R-:W-:-:S07]  /*31a0*/  IMAD R22, R57, R88, RZ ;  /* 0x0000005839167224 */ /* 0x000fce00078e02ff */
.L_x_79:
[----:B------:R-:W-:Y:S05]  /*31b0*/  BSYNC B1 ;  /* 0x0000000000017941 */ /* 0x000fea0003800000 */
.L_x_78:
[----:B---3--:R-:W-:Y:S01]  /*31c0*/  @!P3 IMAD R57, R80, R23, R22 ;  /* 0x000000175039b224 */ /* 0x008fe200078e0216 */
[----:B------:R-:W-:Y:S04]  /*31d0*/  BSSY B1, `(.L_x_80) ;  /* 0x0000006000017945 */ /* 0x000fe80003800000 */
[----:B------:R3:W-:Y:S01]  /*31e0*/  @!P3 STG.E.U8 desc[UR36][R92.64+0x30], R57 ;  /* 0x000030395c00b986 */ /* 0x0007e2000c101124 */
[----:B------:R-:W-:Y:S05]  /*31f0*/  @P5 BRA `(.L_x_81) ;  /* 0x00000000000c5947 */ /* 0x000fea0003800000 */
[----:B--2---:R-:W3:Y:S02]  /*3200*/  LDG.E.U8 R89, desc[UR36][R94.64+0x31] ;  /* 0x000031245e597981 */ /* 0x004ee4000c1e1100 */
[----:B---3--:R-:W-:-:S05]  /*3210*/  PRMT R57, R89, 0x8880, RZ ;  /* 0x0000888059397816 */ /* 0x008fca00000000ff */
[----:B------:R-:W-:-:S07]  /*3220*/  IMAD R22, R57, R88, RZ ;  /* 0x0000005839167224 */ /* 0x000fce00078e02ff */
.L_x_81:
[----:B------:R-:W-:Y:S05]  /*3230*/  BSYNC B1 ;  /* 0x0000000000017941 */ /* 0x000fea0003800000 */
.L_x_80:
[----:B------:R-:W-:Y:S01]  /*3240*/  @!P5 IMAD R81, R81, R23, R22 ;  /* 0x000000175151d224 */ /* 0x000fe200078e0216 */
[----:B------:R-:W-:Y:S04]  /*3250*/  BSSY B1, `(.L_x_82) ;  /* 0x0000006000017945 */ /* 0x000fe80003800000 */
[----:B------:R0:W-:Y:S01]  /*3260*/  @!P5 STG.E.U8 desc[UR36][R92.64+0x31], R81 ;  /* 0x000031515c00d986 */ /* 0x0001e2000c101124 */
[----:B------:R-:W-:Y:S05]  /*3270*/  @P2 BRA `(.L_x_83) ;  /* 0x00000000000c2947 */ /* 0x000fea0003800000 */
[----:B--2---:R-:W3:Y:S02]  /*3280*/  LDG.E.U8 R89, desc[UR36][R98.64+0x30] ;  /* 0x0000302462597981 */ /* 0x004ee4000c1e1100 */
[----:B---3--:R-:W-:-:S05]  /*3290*/  PRMT R57, R89, 0x8880, RZ ;  /* 0x0000888059397816 */ /* 0x008fca00000000ff */
[----:B------:R-:W-:-:S07]  /*32a0*/  IMAD R22, R57, R88, RZ ;  /* 0x0000005839167224 */ /* 0x000fce00078e02ff */
.L_x_83:
[----:B------:R-:W-:Y:S05]  /*32b0*/  BSYNC B1 ;  /* 0x0000000000017941 */ /* 0x000fea0003800000 */
.L_x_82:
[C---:B------:R-:W-:Y:S01]  /*32c0*/  ISETP.LT.OR P4, PT, R3.reuse, 0x32, !P1 ;  /* 0x000000320300780c */ /* 0x040fe20004f81670 */
[----:B---3--:R-:W-:Y:S01]  /*32d0*/  @!P2 IMAD R57, R82, R23, R22 ;  /* 0x000000175239a224 */ /* 0x008fe200078e0216 */
[----:B------:R-:W-:Y:S01]  /*32e0*/  BSSY B1, `(.L_x_84) ;  /* 0x000000b000017945 */ /* 0x000fe20003800000 */
[C---:B------:R-:W-:Y:S02]  /*32f0*/  ISETP.LT.OR P3, PT, R3.reuse, 0x39, !P0 ;  /* 0x000000390300780c */ /* 0x040fe40004761670 */
[----:B----4-:R-:W-:Y:S01]  /*3300*/  IADD3 R59, P5, R4, 0x80, RZ ;  /* 0x00000080043b7810 */ /* 0x010fe20007fbe0ff */
[----:B------:R3:W-:Y:S01]  /*3310*/  @!P2 STG.E.U8 desc[UR36][R6.64+0x30], R57 ;  /* 0x000030390600a986 */ /* 0x0007e2000c101124 */
[C---:B------:R-:W-:Y:S02]  /*3320*/  ISETP.LT.OR P2, PT, R3.reuse, 0x39, !P1 ;  /* 0x000000390300780c */ /* 0x040fe40004f41670 */
[C---:B------:R-:W-:Y:S02]  /*3330*/  ISETP.LT.OR P0, PT, R3.reuse, 0x3a, !P0 ;  /* 0x0000003a0300780c */ /* 0x040fe40004701670 */
[----:B------:R-:W-:-:S02]  /*3340*/  ISETP.LT.OR P1, PT, R3, 0x3a, !P1 ;  /* 0x0000003a0300780c */ /* 0x000fc40004f21670 */
[----:B------:R-:W-:Y:S11]  /*3350*/  @P4 BRA `(.L_x_85) ;  /* 0x00000000000c4947 */ /* 0x000ff60003800000 */
[----:B--2---:R-:W3:Y:S02]  /*3360*/  LDG.E.U8 R89, desc[UR36][R98.64+0x31] ;  /* 0x0000312462597981 */ /* 0x004ee4000c1e1100 */
[----:B---3--:R-:W-:-:S05]  /*3370*/  PRMT R57, R89, 0x8880, RZ ;  /* 0x0000888059397816 */ /* 0x008fca00000000ff */
[----:B------:R-:W-:-:S07]  /*3380*/  IMAD R22, R57, R88, RZ ;  /* 0x0000005839167224 */ /* 0x000fce00078e02ff */
.L_x_85:
[----:B------:R-:W-:Y:S05]  /*3390*/  BSYNC B1 ;  /* 0x0000000000017941 */ /* 0x000fea0003800000 */
.L_x_84:
[----:B------:R-:W-:Y:S01]  /*33a0*/  @!P4 IMAD R83, R83, R23, R22 ;  /* 0x000000175353c224 */ /* 0x000fe200078e0216 */
[----:B------:R-:W-:Y:S04]  /*33b0*/  BSSY B1, `(.L_x_86) ;  /* 0x0000006000017945 */ /* 0x000fe80003800000 */
[----:B------:R4:W-:Y:S01]  /*33c0*/  @!P4 STG.E.U8 desc[UR36][R6.64+0x31], R83 ;  /* 0x000031530600c986 */ /* 0x0009e2000c101124 */
[----:B------:R-:W-:Y:S05]  /*33d0*/  @P3 BRA `(.L_x_87) ;  /* 0x00000000000c3947 */ /* 0x000fea0003800000 */
[----:B--2---:R-:W3:Y:S02]  /*33e0*/  LDG.E.U8 R89, desc[UR36][R94.64+0x38] ;  /* 0x000038245e597981 */ /* 0x004ee4000c1e1100 */
[----:B---3--:R-:W-:-:S05]  /*33f0*/  PRMT R57, R89, 0x8880, RZ ;  /* 0x0000888059397816 */ /* 0x008fca00000000ff */
[----:B------:R-:W-:-:S07]  /*3400*/  IMAD R22, R57, R88, RZ ;  /* 0x0000005839167224 */ /* 0x000fce00078e02ff */
.L_x_87:
[----:B------:R-:W-:Y:S05]  /*3410*/  BSYNC B1 ;  /* 0x0000000000017941 */ /* 0x000fea0003800000 */
.L_x_86:
[----:B---3--:R-:W-:Y:S01]  /*3420*/  @!P3 IMAD R57, R84, R23, R22 ;  /* 0x000000175439b224 */ /* 0x008fe200078e0216 */
[----:B------:R-:W-:Y:S01]  /*3430*/  BSSY B1, `(.L_x_88) ;  /* 0x0000007000017945 */ /* 0x000fe20003800000 */
[----:B0-----:R-:W-:-:S03]  /*3440*/  IMAD.X R61, RZ, RZ, R5, P5 ;  /* 0x000000ffff3d7224 */ /* 0x001fc600028e0605 */
[----:B------:R0:W-:Y:S01]  /*3450*/  @!P3 STG.E.U8 desc[UR36][R92.64+0x38], R57 ;  /* 0x000038395c00b986 */ /* 0x0001e2000c101124 */
[----:B------:R-:W-:Y:S05]  /*3460*/  @P0 BRA `(.L_x_89) ;  /* 0x00000000000c0947 */ /* 0x000fea0003800000 */
[----:B--2---:R-:W2:Y:S02]  /*3470*/  LDG.E.U8 R89, desc[UR36][R94.64+0x39] ;  /* 0x000039245e597981 */ /* 0x004ea4000c1e1100 */
[----:B--2---:R-:W-:-:S05]  /*3480*/  PRMT R5, R89, 0x8880, RZ ;  /* 0x0000888059057816 */ /* 0x004fca00000000ff */
[----:B------:R-:W-:-:S07]  /*3490*/  IMAD R22, R5, R88, RZ ;  /* 0x0000005805167224 */ /* 0x000fce00078e02ff */
.L_x_89:
[----:B------:R-:W-:Y:S05]  /*34a0*/  BSYNC B1 ;  /* 0x0000000000017941 */ /* 0x000fea0003800000 */
.L_x_88:
[----:B------:R-:W-:Y:S01]  /*34b0*/  @!P0 IMAD R85, R85, R23, R22 ;  /* 0x0000001755558224 */ /* 0x000fe200078e0216 */
[----:B------:R-:W-:Y:S01]  /*34c0*/  BSSY B1, `(.L_x_90) ;  /* 0x0000007000017945 */ /* 0x000fe20003800000 */
[----:B------:R-:W-:-:S03]  /*34d0*/  IMAD R4, R61, R90, RZ ;  /* 0x0000005a3d047224 */ /* 0x000fc600078e02ff */
[----:B------:R3:W-:Y:S01]  /*34e0*/  @!P0 STG.E.U8 desc[UR36][R92.64+0x39], R85 ;  /* 0x000039555c008986 */ /* 0x0007e2000c101124 */
[----:B------:R-:W-:Y:S05]  /*34f0*/  @P2 BRA `(.L_x_91) ;  /* 0x00000000000c2947 */ /* 0x000fea0003800000 */
[----:B--2---:R-:W2:Y:S02]  /*3500*/  LDG.E.U8 R89, desc[UR36][R98.64+0x38] ;  /* 0x0000382462597981 */ /* 0x004ea4000c1e1100 */
[----:B--2---:R-:W-:-:S05]  /*3510*/  PRMT R5, R89, 0x8880, RZ ;  /* 0x0000888059057816 */ /* 0x004fca00000000ff */
[----:B------:R-:W-:-:S07]  /*3520*/  IMAD R22, R5, R88, RZ ;  /* 0x0000005805167224 */ /* 0x000fce00078e02ff */
.L_x_91:
[----:B------:R-:W-:Y:S05]  /*3530*/  BSYNC B1 ;  /* 0x0000000000017941 */ /* 0x000fea0003800000 */
.L_x_90:
[----:B------:R-:W-:Y:S01]  /*3540*/  @!P2 IMAD R5, R86, R23, R22 ;  /* 0x000000175605a224 */ /* 0x000fe200078e0216 */
[----:B------:R-:W-:Y:S01]  /*3550*/  BSSY B1, `(.L_x_92) ;  /* 0x0000009000017945 */ /* 0x000fe20003800000 */
[C---:B0-----:R-:W-:Y:S02]  /*3560*/  IMAD R57, R59.reuse, R91, R4 ;  /* 0x0000005b3b397224 */ /* 0x041fe400078e0204 */
[CC--:B------:R-:W-:Y:S01]  /*3570*/  IMAD.WIDE.U32 R96, R59.reuse, R90.reuse, R96 ;  /* 0x0000005a3b607225 */ /* 0x0c0fe200078e0060 */
[----:B------:R0:W-:Y:S03]  /*3580*/  @!P2 STG.E.U8 desc[UR36][R6.64+0x38], R5 ;  /* 0x000038050600a986 */ /* 0x0001e6000c101124 */
[----:B------:R-:W-:Y:S01]  /*3590*/  IMAD.WIDE.U32 R90, R59, R90, R20 ;  /* 0x0000005a3b5a7225 */ /* 0x000fe200078e0014 */
[----:B------:R-:W-:Y:S06]  /*35a0*/  @P1 BRA `(.L_x_93) ;  /* 0x00000000000c1947 */ /* 0x000fec0003800000 */
[----:B--2---:R-:W0:Y:S02]  /*35b0*/  LDG.E.U8 R89, desc[UR36][R98.64+0x39] ;  /* 0x0000392462597981 */ /* 0x004e24000c1e1100 */
[----:B0-----:R-:W-:-:S05]  /*35c0*/  PRMT R5, R89, 0x8880, RZ ;  /* 0x0000888059057816 */ /* 0x001fca00000000ff */
[----:B------:R-:W-:-:S07]  /*35d0*/  IMAD R22, R5, R88, RZ ;  /* 0x0000005805167224 */ /* 0x000fce00078e02ff */
.L_x_93:
[----:B------:R-:W-:Y:S05]  /*35e0*/  BSYNC B1 ;  /* 0x0000000000017941 */ /* 0x000fea0003800000 */
.L_x_92:
[----:B------:R-:W-:Y:S01]  /*35f0*/  @!P1 IMAD R87, R87, R23, R22 ;  /* 0x0000001757579224 */ /* 0x000fe200078e0216 */
[----:B------:R-:W-:Y:S01]  /*3600*/  ISETP.GE.AND P2, PT, R100, 0x81, PT ;  /* 0x000000816400780c */ /* 0x000fe20003f46270 */
[----:B------:R-:W-:Y:S01]  /*3610*/  BSSY B1, `(.L_x_94) ;  /* 0x000000c000017945 */ /* 0x000fe20003800000 */
[----:B------:R-:W-:Y:S02]  /*3620*/  IADD3 R4, P5, R90, R12, RZ ;  /* 0x0000000c5a047210 */ /* 0x000fe40007fbe0ff */
[----:B------:R1:W-:Y:S01]  /*3630*/  @!P1 STG.E.U8 desc[UR36][R6.64+0x39], R87 ;  /* 0x0000395706009986 */ /* 0x0003e2000c101124 */
[----:B------:R-:W-:Y:S02]  /*3640*/  ISETP.LT.OR P1, PT, R3, 0x1, !P2 ;  /* 0x000000010300780c */ /* 0x000fe40005721670 */
[----:B0-----:R-:W-:Y:S02]  /*3650*/  IADD3.X R5, R13, R91, R57, P5, !PT ;  /* 0x0000005b0d057210 */ /* 0x001fe40002ffe439 */
[----:B------:R-:W-:-:S02]  /*3660*/  ISETP.GE.AND P0, PT, R100, 0x89, PT ;  /* 0x000000896400780c */ /* 0x000fc40003f06270 */
[----:B------:R-:W-:Y:S02]  /*3670*/  IADD3 R12, P4, P3, R14, R12, R96 ;  /* 0x0000000c0e0c7210 */ /* 0x000fe40007b9e060 */
[----:B------:R-:W-:-:S05]  /*3680*/  ISETP.LT.OR P5, PT, R3, 0x2, !P2 ;  /* 0x000000020300780c */ /* 0x000fca00057a1670 */
[----:B-1----:R-:W-:Y:S08]  /*3690*/  @P1 BRA `(.L_x_95) ;  /* 0x00000000000c1947 */ /* 0x002ff00003800000 */
[----:B--2---:R-:W4:Y:S02]  /*36a0*/  LDG.E.U8 R89, desc[UR36][R4.64] ;  /* 0x0000002404597981 */ /* 0x004f24000c1e1100 */
[----:B----4-:R-:W-:-:S05]  /*36b0*/  PRMT R7, R89, 0x8880, RZ ;  /* 0x0000888059077816 */ /* 0x010fca00000000ff */
[----:B------:R-:W-:-:S07]  /*36c0*/  IMAD R22, R7, R88, RZ ;  /* 0x0000005807167224 */ /* 0x000fce00078e02ff */
.L_x_95:
[----:B------:R-:W-:Y:S05]  /*36d0*/  BSYNC B1 ;  /* 0x0000000000017941 */ /* 0x000fea0003800000 */
.L_x_94:
[----:B----4-:R-:W-:Y:S01]  /*36e0*/  @!P1 IMAD R7, R24, R23, R22 ;  /* 0x0000001718079224 */ /* 0x010fe200078e0216 */
[----:B------:R-:W-:Y:S01]  /*36f0*/  BSSY B1, `(.L_x_96) ;  /* 0x0000007000017945 */ /* 0x000fe20003800000 */
[----:B------:R-:W-:-:S03]  /*3700*/  IMAD.IADD R96, R57, 0x1, R97 ;  /* 0x0000000139607824 */ /* 0x000fc600078e0261 */
[----:B------:R0:W-:Y:S01]  /*3710*/  @!P1 STG.E.U8 desc[UR36][R8.64], R7 ;  /* 0x0000000708009986 */ /* 0x0001e2000c101124 */
[----:B------:R-:W-:Y:S05]  /*3720*/  @P5 BRA `(.L_x_97) ;  /* 0x00000000000c5947 */ /* 0x000fea0003800000 */
[----:B--2---:R-:W0:Y:S02]  /*3730*/  LDG.E.U8 R89, desc[UR36][R4.64+0x1] ;  /* 0x0000012404597981 */ /* 0x004e24000c1e1100 */
[----:B0-----:R-:W-:-:S05]  /*3740*/  PRMT R7, R89, 0x8880, RZ ;  /* 0x0000888059077816 */ /* 0x001fca00000000ff */
[----:B------:R-:W-:-:S07]  /*3750*/  IMAD R22, R7, R88, RZ ;  /* 0x0000005807167224 */ /* 0x000fce00078e02ff */
.L_x_97:
[----:B------:R-:W-:Y:S05]  /*3760*/  BSYNC B1 ;  /* 0x0000000000017941 */ /* 0x000fea0003800000 */
.L_x_96:
[----:B------:R-:W-:Y:S01]  /*3770*/  ISETP.LT.OR P1, PT, R3, 0x1, !P0 ;  /* 0x000000010300780c */ /* 0x000fe20004721670 */
[----:B------:R-:W-:Y:S01]  /*3780*/  @!P5 IMAD R25, R25, R23, R22 ;  /* 0x000000171919d224 */ /* 0x000fe200078e0216 */
[----:B------:R-:W-:Y:S01]  /*3790*/  BSSY B1, `(.L_x_98) ;  /* 0x000000a000017945 */ /* 0x000fe20003800000 */
[----:B------:R-:W-:Y:S02]  /*37a0*/  IADD3.X R13, R21, R13, R96, P4, P3 ;  /* 0x0000000d150d7210 */ /* 0x000fe400027e6460 */
[C---:B------:R-:W-:Y:S01]  /*37b0*/  ISETP.LT.OR P4, PT, R3.reuse, 0x2, !P0 ;  /* 0x000000020300780c */ /* 0x040fe20004781670 */
[----:B------:R1:W-:Y:S01]  /*37c0*/  @!P5 STG.E.U8 desc[UR36][R8.64+0x1], R25 ;  /* 0x000001190800d986 */ /* 0x0003e2000c101124 */
[C---:B------:R-:W-:Y:S02]  /*37d0*/  ISETP.LT.OR P5, PT, R3.reuse, 0x9, !P2 ;  /* 0x000000090300780c */ /* 0x040fe400057a1670 */
[----:B------:R-:W-:-:S04]  /*37e0*/  ISETP.LT.OR P3, PT, R3, 0xa, !P2 ;  /* 0x0000000a0300780c */ /* 0x000fc80005761670 */
[----:B------:R-:W-:Y:S09]  /*37f0*/  @P1 BRA `(.L_x_99) ;  /* 0x00000000000c1947 */ /* 0x000ff20003800000 */
[----:B--2---:R-:W0:Y:S02]  /*3800*/  LDG.E.U8 R89, desc[UR36][R12.64] ;  /* 0x000000240c597981 */ /* 0x004e24000c1e1100 */
[----:B0-----:R-:W-:-:S05]  /*3810*/  PRMT R7, R89, 0x8880, RZ ;  /* 0x0000888059077816 */ /* 0x001fca00000000ff */
[----:B------:R-:W-:-:S07]  /*3820*/  IMAD R22, R7, R88, RZ ;  /* 0x0000005807167224 */ /* 0x000fce00078e02ff */
.L_x_99:
[----:B------:R-:W-:Y:S05]  /*3830*/  BSYNC B1 ;  /* 0x0000000000017941 */ /* 0x000fea0003800000 */
.L_x_98:
[----:B0-----:R-:W-:Y:S01]  /*3840*/  @!P1 IMAD R7, R26, R23, R22 ;  /* 0x000000171a079224 */ /* 0x001fe200078e0216 */
[----:B------:R-:W-:Y:S04]  /*3850*/  BSSY B1, `(.L_x_100) ;  /* 0x0000006000017945 */ /* 0x000fe80003800000 */
[----:B------:R0:W-:Y:S01]  /*3860*/  @!P1 STG.E.U8 desc[UR36][R10.64], R7 ;  /* 0x000000070a009986 */ /* 0x0001e2000c101124 */
[----:B------:R-:W-:Y:S05]  /*3870*/  @P4 BRA `(.L_x_101) ;  /* 0x00000000000c4947 */ /* 0x000fea0003800000 */
[----:B--2---:R-:W0:Y:S02]  /*3880*/  LDG.E.U8 R89, desc[UR36][R12.64+0x1] ;  /* 0x000001240c597981 */ /* 0x004e24000c1e1100 */
[----:B0-----:R-:W-:-:S05]  /*3890*/  PRMT R7, R89, 0x8880, RZ ;  /* 0x0000888059077816 */ /* 0x001fca00000000ff */
[----:B------:R-:W-:-:S07]  /*38a0*/  IMAD R22, R7, R88, RZ ;  /* 0x0000005807167224 */ /* 0x000fce00078e02ff */
.L_x_101:
[----:B------:R-:W-:Y:S05]  /*38b0*/  BSYNC B1 ;  /* 0x0000000000017941 */ /* 0x000fea0003800000 */
.L_x_100:
[----:B------:R-:W-:Y:S01]  /*38c0*/  @!P4 IMAD R27, R27, R23, R22 ;  /* 0x000000171b1bc224 */ /* 0x000fe200078e0216 */
[----:B------:R-:W-:Y:S04]  /*38d0*/  BSSY B1, `(.L_x_102) ;  /* 0x0000006000017945 */ /* 0x000fe80003800000 */
[----:B------:R4:W-:Y:S01]  /*38e0*/  @!P4 STG.E.U8 desc[UR36][R10.64+0x1], R27 ;  /* 0x0000011b0a00c986 */ /* 0x0009e2000c101124 */
[----:B------:R-:W-:Y:S05]  /*38f0*/  @P5 BRA `(.L_x_103) ;  /* 0x00000000000c5947 */ /* 0x000fea0003800000 */
[----:B--2---:R-:W0:Y:S02]  /*3900*/  LDG.E.U8 R89, desc[UR36][R4.64+0x8] ;  /* 0x0000082404597981 */ /* 0x004e24000c1e1100 */
[----:B0-----:R-:W-:-:S05]  /*3910*/  PRMT R7, R89, 0x8880, RZ ;  /* 0x0000888059077816 */ /* 0x001fca00000000ff */
[----:B------:R-:W-:-:S07]  /*3920*/  IMAD R22, R7, R88, RZ ;  /* 0x0000005807167224 */ /* 0x000fce00078e02ff */
.L_x_103:
[----:B------:R-:W-:Y:S05]  /*3930*/  BSYNC B1 ;  /* 0x0000000000017941 */ /* 0x000fea0003800000 */
.L_x_102:
[----:B0-----:R-:W-:Y:S01]  /*3940*/  @!P5 IMAD R7, R28, R23, R22 ;  /* 0x000000171c07d224 */ /* 0x001fe200078e0216 */
[----:B------:R-:W-:Y:S04]  /*3950*/  BSSY B1, `(.L_x_104) ;  /* 0x0000006000017945 */ /* 0x000fe80003800000 */
[----:B------:R0:W-:Y:S01]  /*3960*/  @!P5 STG.E.U8 desc[UR36][R8.64+0x8], R7 ;  /* 0x000008070800d986 */ /* 0x0001e2000c101124 */
[----:B------:R-:W-:Y:S05]  /*3970*/  @P3 BRA `(.L_x_105) ;  /* 0x00000000000c3947 */ /* 0x000fea0003800000 */
[----:B--2---:R-:W0:Y:S02]  /*3980*/  LDG.E.U8 R89, desc[UR36][R4.64+0x9] ;  /* 0x0000092404597981 */ /* 0x004e24000c1e1100 */
[----:B0-----:R-:W-:-:S05]  /*3990*/  PRMT R7, R89, 0x8880, RZ ;  /* 0x0000888059077816 */ /* 0x001fca00000000ff */
[----:B------:R-:W-:-:S07]  /*39a0*/  IMAD R22, R7, R88, RZ ;  /* 0x0000005807167224 */ /* 0x000fce00078e02ff */
.L_x_105:
[----:B------:R-:W-:Y:S05]  /*39b0*/  BSYNC B1 ;  /* 0x0000000000017941 */ /* 0x000fea0003800000 */
.L_x_104:
[----:B------:R-:W-:Y:S01]  /*39c0*/  ISETP.LT.OR P5, PT, R3, 0x9, !P0 ;  /* 0x000000090300780c */ /* 0x000fe200047a1670 */
[----:B------:R-:W-:Y:S01]  /*39d0*/  @!P3 IMAD R29, R29, R23, R22 ;  /* 0x000000171d1db224 */ /* 0x000fe200078e0216 */
[----:B------:R-:W-:Y:S01]  /*39e0*/  BSSY B1, `(.L_x_106) ;  /* 0x0000009000017945 */ /* 0x000fe20003800000 */
[C---:B------:R-:W-:Y:S02]  /*39f0*/  ISETP.LT.OR P4, PT, R3.reuse, 0xa, !P0 ;  /* 0x0000000a0300780c */ /* 0x040fe40004781670 */
[C---:B------:R-:W-:Y:S01]  /*3a00*/  ISETP.LT.OR P1, PT, R3.reuse, 0x12, !P2 ;  /* 0x000000120300780c */ /* 0x040fe20005721670 */
[----:B------:R0:W-:Y:S01]  /*3a10*/  @!P3 STG.E.U8 desc[UR36][R8.64+0x9], R29 ;  /* 0x0000091d0800b986 */ /* 0x0001e2000c101124 */
[----:B------:R-:W-:-:S06]  /*3a20*/  ISETP.LT.OR P3, PT, R3, 0x11, !P2 ;  /* 0x000000110300780c */ /* 0x000fcc0005761670 */
[----:B------:R-:W-:Y:S07]  /*3a30*/  @P5 BRA `(.L_x_107) ;  /* 0x00000000000c5947 */ /* 0x000fee0003800000 */
[----:B--2---:R-:W0:Y:S02]  /*3a40*/  LDG.E.U8 R89, desc[UR36][R12.64+0x8] ;  /* 0x000008240c597981 */ /* 0x004e24000c1e1100 */
[----:B0-----:R-:W-:-:S05]  /*3a50*/  PRMT R7, R89, 0x8880, RZ ;  /* 0x0000888059077816 */ /* 0x001fca00000000ff */
[----:B------:R-:W-:-:S07]  /*3a60*/  IMAD R22, R7, R88, RZ ;  /* 0x0000005807167224 */ /* 0x000fce00078e02ff */
.L_x_107:
[----:B------:R-:W-:Y:S05]  /*3a70*/  BSYNC B1 ;  /* 0x0000000000017941 */ /* 0x000fea0003800000 */
.L_x_106:
[----:B0-----:R-:W-:Y:S01]  /*3a80*/  @!P5 IMAD R7, R30, R23, R22 ;  /* 0x000000171e07d224 */ /* 0x001fe200078e0216 */
[----:B------:R-:W-:Y:S04]  /*3a90*/  BSSY B1, `(.L_x_108) ;  /* 0x0000006000017945 */ /* 0x000fe80003800000 */
[----:B------:R0:W-:Y:S01]  /*3aa0*/  @!P5 STG.E.U8 desc[UR36][R10.64+0x8], R7 ;  /* 0x000008070a00d986 */ /* 0x0001e2000c101124 */
[----:B------:R-:W-:Y:S05]  /*3ab0*/  @P4 BRA `(.L_x_109) ;  /* 0x00000000000c4947 */ /* 0x000fea0003800000 */
[----:B--2---:R-:W0:Y:S02]  /*3ac0*/  LDG.E.U8 R89, desc[UR36][R12.64+0x9] ;  /* 0x000009240c597981 */ /* 0x004e24000c1e1100 */
[----:B0-----:R-:W-:-:S05]  /*3ad0*/  PRMT R7, R89, 0x8880, RZ ;  /* 0x0000888059077816 */ /* 0x001fca00000000ff */
[----:B------:R-:W-:-:S07]  /*3ae0*/  IMAD R22, R7, R88, RZ ;  /* 0x0000005807167224 */ /* 0x000fce00078e02ff */
.L_x_109:
[----:B------:R-:W-:Y:S05]  /*3af0*/  BSYNC B1 ;  /* 0x0000000000017941 */ /* 0x000fea0003800000 */
.L_x_108:
[----:B------:R-:W-:Y:S01]  /*3b00*/  @!P4 IMAD R31, R31, R23, R22 ;  /* 0x000000171f1fc224 */ /* 0x000fe200078e0216 */
[----:B------:R-:W-:Y:S04]  /*3b10*/  BSSY B1, `(.L_x_110) ;  /* 0x0000006000017945 */ /* 0x000fe80003800000 */
[----:B------:R0:W-:Y:S01]  /*3b20*/  @!P4 STG.E.U8 desc[UR36][R10.64+0x9], R31 ;  /* 0x0000091f0a00c986 */ /* 0x0001e2000c101124 */
[----:B------:R-:W-:Y:S05]  /*3b30*/  @P3 BRA `(.L_x_111) ;  /* 0x00000000000c3947 */ /* 0x000fea0003800000 */
[----:B--2---:R-:W0:Y:S02]  /*3b40*/  LDG.E.U8 R89, desc[UR36][R4.64+0x10] ;  /* 0x0000102404597981 */ /* 0x004e24000c1e1100 */
[----:B0-----:R-:W-:-:S05]  /*3b50*/  PRMT R7, R89, 0x8880, RZ ;  /* 0x0000888059077816 */ /* 0x001fca00000000ff */
[----:B------:R-:W-:-:S07]  /*3b60*/  IMAD R22, R7, R88, RZ ;  /* 0x0000005807167224 */ /* 0x000fce00078e02ff */
.L_x_111:
[----:B------:R-:W-:Y:S05]  /*3b70*/  BSYNC B1 ;  /* 0x0000000000017941 */ /* 0x000fea0003800000 */
.L_x_110:
[----:B0-----:R-:W-:Y:S01]  /*3b80*/  @!P3 IMAD R7, R32, R23, R22 ;  /* 0x000000172007b224 */ /* 0x001fe200078e0216 */
[----:B------:R-:W-:Y:S04]  /*3b90*/  BSSY B1, `(.L_x_112) ;  /* 0x0000006000017945 */ /* 0x000fe80003800000 */
[----:B------:R0:W-:Y:S01]  /*3ba0*/  @!P3 STG.E.U8 desc[UR36][R8.64+0x10], R7 ;  /* 0x000010070800b986 */ /* 0x0001e2000c101124 */
[----:B------:R-:W-:Y:S05]  /*3bb0*/  @P1 BRA `(.L_x_113) ;  /* 0x00000000000c1947 */ /* 0x000fea0003800000 */
[----:B--2---:R-:W0:Y:S02]  /*3bc0*/  LDG.E.U8 R89, desc[UR36][R4.64+0x11] ;  /* 0x0000112404597981 */ /* 0x004e24000c1e1100 */
[----:B0-----:R-:W-:-:S05]  /*3bd0*/  PRMT R7, R89, 0x8880, RZ ;  /* 0x0000888059077816 */ /* 0x001fca00000000ff */
[----:B------:R-:W-:-:S07]  /*3be0*/  IMAD R22, R7, R88, RZ ;  /* 0x0000005807167224 */ /* 0x000fce00078e02ff */
.L_x_113:
[----:B------:R-:W-:Y:S05]  /*3bf0*/  BSYNC B1 ;  /* 0x0000000000017941 */ /* 0x000fea0003800000 */
.L_x_112:
        /* <DEDUP_REMOVED lines=11> */
.L_x_115:
[----:B------:R-:W-:Y:S05]  /*3cb0*/  BSYNC B1 ;  /* 0x0000000000017941 */ /* 0x000fea0003800000 */
.L_x_114:
[----:B0-----:R-:W-:Y:S01]  /*3cc0*/  @!P4 IMAD R7, R34, R23, R22 ;  /* 0x000000172207c224 */ /* 0x001fe200078e0216 */
[----:B------:R-:W-:Y:S04]  /*3cd0*/  BSSY B1, `(.L_x_116) ;  /* 0x0000006000017945 */ /* 0x000fe80003800000 */
[----:B------:R0:W-:Y:S01]  /*3ce0*/  @!P4 STG.E.U8 desc[UR36][R10.64+0x10], R7 ;  /* 0x000010070a00c986 */ /* 0x0001e2000c101124 */
[----:B------:R-:W-:Y:S05]  /*3cf0*/  @P3 BRA `(.L_x_117) ;  /* 0x00000000000c3947 */ /* 0x000fea0003800000 */
[----:B--2---:R-:W0:Y:S02]  /*3d00*/  LDG.E.U8 R89, desc[UR36][R12.64+0x11] ;  /* 0x000011240c597981 */ /* 0x004e24000c1e1100 */
[----:B0-----:R-:W-:-:S05]  /*3d10*/  PRMT R7, R89, 0x8880, RZ ;  /* 0x0000888059077816 */ /* 0x001fca00000000ff */
[----:B------:R-:W-:-:S07]  /*3d20*/  IMAD R22, R7, R88, RZ ;  /* 0x0000005807167224 */ /* 0x000fce00078e02ff */
.L_x_117:
[----:B------:R-:W-:Y:S05]  /*3d30*/  BSYNC B1 ;  /* 0x0000000000017941 */ /* 0x000fea0003800000 */
.L_x_116:
[----:B------:R-:W-:Y:S01]  /*3d40*/  @!P3 IMAD R35, R35, R23, R22 ;  /* 0x000000172323b224 */ /* 0x000fe200078e0216 */
[----:B------:R-:W-:Y:S04]  /*3d50*/  BSSY B1, `(.L_x_118) ;  /* 0x0000006000017945 */ /* 0x000fe80003800000 */
[----:B------:R0:W-:Y:S01]  /*3d60*/  @!P3 STG.E.U8 desc[UR36][R10.64+0x11], R35 ;  /* 0x000011230a00b986 */ /* 0x0001e2000c101124 */
[----:B------:R-:W-:Y:S05]  /*3d70*/  @P5 BRA `(.L_x_119) ;  /* 0x00000000000c5947 */ /* 0x000fea0003800000 */
[----:B--2---:R-:W0:Y:S02]  /*3d80*/  LDG.E.U8 R89, desc[UR36][R4.64+0x18] ;  /* 0x0000182404597981 */ /* 0x004e24000c1e1100 */
[----:B0-----:R-:W-:-:S05]  /*3d90*/  PRMT R7, R89, 0x8880, RZ ;  /* 0x0000888059077816 */ /* 0x001fca00000000ff */
[----:B------:R-:W-:-:S07]  /*3da0*/  IMAD R22, R7, R88, RZ ;  /* 0x0000005807167224 */ /* 0x000fce00078e02ff */
.L_x_119:
[----:B------:R-:W-:Y:S05]  /*3db0*/  BSYNC B1 ;  /* 0x0000000000017941 */ /* 0x000fea0003800000 */
.L_x_118:
[----:B0-----:R-:W-:Y:S01]  /*3dc0*/  @!P5 IMAD R7, R36, R23, R22 ;  /* 0x000000172407d224 */ /* 0x001fe200078e0216 */
[----:B------:R-:W-:Y:S04]  /*3dd0*/  BSSY B1, `(.L_x_120) ;  /* 0x0000006000017945 */ /* 0x000fe80003800000 */
[----:B------:R0:W-:Y:S01]  /*3de0*/  @!P5 STG.E.U8 desc[UR36][R8.64+0x18], R7 ;  /* 0x000018070800d986 */ /* 0x0001e2000c101124 */
[----:B------:R-:W-:Y:S05]  /*3df0*/  @P1 BRA `(.L_x_121) ;  /* 0x00000000000c1947 */ /* 0x000fea0003800000 */
[----:B--2---:R-:W0:Y:S02]  /*3e00*/  LDG.E.U8 R89, desc[UR36][R4.64+0x19] ;  /* 0x0000192404597981 */ /* 0x004e24000c1e1100 */
[----:B0-----:R-:W-:-:S05]  /*3e10*/  PRMT R7, R89, 0x8880, RZ ;  /* 0x0000888059077816 */ /* 0x001fca00000000ff */
[----:B------:R-:W-:-:S07]  /*3e20*/  IMAD R22, R7, R88, RZ ;  /* 0x0000005807167224 */ /* 0x000fce00078e02ff */
.L_x_121:
[----:B------:R-:W-:Y:S05]  /*3e30*/  BSYNC B1 ;  /* 0x0000000000017941 */ /* 0x000fea0003800000 */
.L_x_120:
        /* <DEDUP_REMOVED lines=11> */
.L_x_123:
[----:B------:R-:W-:Y:S05]  /*3ef0*/  BSYNC B1 ;  /* 0x0000000000017941 */ /* 0x000fea0003800000 */
.L_x_122:
[----:B0-----:R-:W-:Y:S01]  /*3f00*/  @!P4 IMAD R7, R38, R23, R22 ;  /* 0x000000172607c224 */ /* 0x001fe200078e0216 */
[----:B------:R-:W-:Y:S04]  /*3f10*/  BSSY B1, `(.L_x_124) ;  /* 0x0000006000017945 */ /* 0x000fe80003800000 */
[----:B------:R0:W-:Y:S01]  /*3f20*/  @!P4 STG.E.U8 desc[UR36][R10.64+0x18], R7 ;  /* 0x000018070a00c986 */ /* 0x0001e2000c101124 */
[----:B------:R-:W-:Y:S05]  /*3f30*/  @P3 BRA `(.L_x_125) ;  /* 0x00000000000c3947 */ /* 0x000fea0003800000 */
[----:B--2---:R-:W0:Y:S02]  /*3f40*/  LDG.E.U8 R89, desc[UR36][R12.64+0x19] ;  /* 0x000019240c597981 */ /* 0x004e24000c1e1100 */
[----:B0-----:R-:W-:-:S05]  /*3f50*/  PRMT R7, R89, 0x8880, RZ ;  /* 0x0000888059077816 */ /* 0x001fca00000000ff */
[----:B------:R-:W-:-:S07]  /*3f60*/  IMAD R22, R7, R88, RZ ;  /* 0x0000005807167224 */ /* 0x000fce00078e02ff */
.L_x_125:
[----:B------:R-:W-:Y:S05]  /*3f70*/  BSYNC B1 ;  /* 0x0000000000017941 */ /* 0x000fea0003800000 */
.L_x_124:
[----:B------:R-:W-:Y:S01]  /*3f80*/  @!P3 IMAD R39, R39, R23, R22 ;  /* 0x000000172727b224 */ /* 0x000fe200078e0216 */
[----:B------:R-:W-:Y:S04]  /*3f90*/  BSSY B1, `(.L_x_126) ;  /* 0x0000006000017945 */ /* 0x000fe80003800000 */
[----:B------:R0:W-:Y:S01]  /*3fa0*/  @!P3 STG.E.U8 desc[UR36][R10.64+0x19], R39 ;  /* 0x000019270a00b986 */ /* 0x0001e2000c101124 */
[----:B------:R-:W-:Y:S05]  /*3fb0*/  @P5 BRA `(.L_x_127) ;  /* 0x00000000000c5947 */ /* 0x000fea0003800000 */
[----:B--2---:R-:W0:Y:S02]  /*3fc0*/  LDG.E.U8 R89, desc[UR36][R4.64+0x20] ;  /* 0x0000202404597981 */ /* 0x004e24000c1e1100 */
[----:B0-----:R-:W-:-:S05]  /*3fd0*/  PRMT R7, R89, 0x8880, RZ ;  /* 0x0000888059077816 */ /* 0x001fca00000000ff */
[----:B------:R-:W-:-:S07]  /*3fe0*/  IMAD R22, R7, R88, RZ ;  /* 0x0000005807167224 */ /* 0x000fce00078e02ff */
.L_x_127:
[----:B------:R-:W-:Y:S05]  /*3ff0*/  BSYNC B1 ;  /* 0x0000000000017941 */ /* 0x000fea0003800000 */
.L_x_126:
[----:B0-----:R-:W-:Y:S01]  /*4000*/  @!P5 IMAD R7, R40, R23, R22 ;  /* 0x000000172807d224 */ /* 0x001fe200078e0216 */
[----:B------:R-:W-:Y:S04]  /*4010*/  BSSY B1, `(.L_x_128) ;  /* 0x0000006000017945 */ /* 0x000fe80003800000 */
[----:B------:R0:W-:Y:S01]  /*4020*/  @!P5 STG.E.U8 desc[UR36][R8.64+0x20], R7 ;  /* 0x000020070800d986 */ /* 0x0001e2000c101124 */
[----:B------:R-:W-:Y:S05]  /*4030*/  @P1 BRA `(.L_x_129) ;  /* 0x00000000000c1947 */ /* 0x000fea0003800000 */
[----:B--2---:R-:W0:Y:S02]  /*4040*/  LDG.E.U8 R89, desc[UR36][R4.64+0x21] ;  /* 0x0000212404597981 */ /* 0x004e24000c1e1100 */
[----:B0-----:R-:W-:-:S05]  /*4050*/  PRMT R7, R89, 0x8880, RZ ;  /* 0x0000888059077816 */ /* 0x001fca00000000ff */
[----:B------:R-:W-:-:S07]  /*4060*/  IMAD R22, R7, R88, RZ ;  /* 0x0000005807167224 */ /* 0x000fce00078e02ff */
.L_x_129:
[----:B------:R-:W-:Y:S05]  /*4070*/  BSYNC B1 ;  /* 0x0000000000017941 */ /* 0x000fea0003800000 */
.L_x_128:
        /* <DEDUP_REMOVED lines=11> */
.L_x_131:
[----:B------:R-:W-:Y:S05]  /*4130*/  BSYNC B1 ;  /* 0x0000000000017941 */ /* 0x000fea0003800000 */
.L_x_130:
[----:B0-----:R-:W-:Y:S01]  /*4140*/  @!P4 IMAD R7, R42, R23, R22 ;  /* 0x000000172a07c224 */ /* 0x001fe200078e0216 */
[----:B------:R-:W-:Y:S04]  /*4150*/  BSSY B1, `(.L_x_132) ;  /* 0x0000006000017945 */ /* 0x000fe80003800000 */
[----:B------:R0:W-:Y:S01]  /*4160*/  @!P4 STG.E.U8 desc[UR36][R10.64+0x20], R7 ;  /* 0x000020070a00c986 */ /* 0x0001e2000c101124 */
[----:B------:R-:W-:Y:S05]  /*4170*/  @P3 BRA `(.L_x_133) ;  /* 0x00000000000c3947 */ /* 0x000fea0003800000 */
[----:B--2---:R-:W0:Y:S02]  /*4180*/  LDG.E.U8 R89, desc[UR36][R12.64+0x21] ;  /* 0x000021240c597981 */ /* 0x004e24000c1e1100 */
[----:B0-----:R-:W-:-:S05]  /*4190*/  PRMT R7, R89, 0x8880, RZ ;  /* 0x0000888059077816 */ /* 0x001fca00000000ff */
[----:B------:R-:W-:-:S07]  /*41a0*/  IMAD R22, R7, R88, RZ ;  /* 0x0000005807167224 */ /* 0x000fce00078e02ff */
.L_x_133:
[----:B------:R-:W-:Y:S05]  /*41b0*/  BSYNC B1 ;  /* 0x0000000000017941 */ /* 0x000fea0003800000 */
.L_x_132:
[----:B------:R-:W-:Y:S01]  /*41c0*/  @!P3 IMAD R43, R43, R23, R22 ;  /* 0x000000172b2bb224 */ /* 0x000fe200078e0216 */
[----:B------:R-:W-:Y:S04]  /*41d0*/  BSSY B1, `(.L_x_134) ;  /* 0x0000006000017945 */ /* 0x000fe80003800000 */
[----:B------:R0:W-:Y:S01]  /*41e0*/  @!P3 STG.E.U8 desc[UR36][R10.64+0x21], R43 ;  /* 0x0000212b0a00b986 */ /* 0x0001e2000c101124 */
[----:B------:R-:W-:Y:S05]  /*41f0*/  @P5 BRA `(.L_x_135) ;  /* 0x00000000000c5947 */ /* 0x000fea0003800000 */
[----:B--2---:R-:W0:Y:S02]  /*4200*/  LDG.E.U8 R89, desc[UR36][R4.64+0x28] ;  /* 0x0000282404597981 */ /* 0x004e24000c1e1100 */
[----:B0-----:R-:W-:-:S05]  /*4210*/  PRMT R7, R89, 0x8880, RZ ;  /* 0x0000888059077816 */ /* 0x001fca00000000ff */
[----:B------:R-:W-:-:S07]  /*4220*/  IMAD R22, R7, R88, RZ ;  /* 0x0000005807167224 */ /* 0x000fce00078e02ff */
.L_x_135:
[----:B------:R-:W-:Y:S05]  /*4230*/  BSYNC B1 ;  /* 0x0000000000017941 */ /* 0x000fea0003800000 */
.L_x_134:
[----:B0-----:R-:W-:Y:S01]  /*4240*/  @!P5 IMAD R7, R44, R23, R22 ;  /* 0x000000172c07d224 */ /* 0x001fe200078e0216 */
[----:B------:R-:W-:Y:S04]  /*4250*/  BSSY B1, `(.L_x_136) ;  /* 0x0000006000017945 */ /* 0x000fe80003800000 */
[----:B------:R0:W-:Y:S01]  /*4260*/  @!P5 STG.E.U8 desc[UR36][R8.64+0x28], R7 ;  /* 0x000028070800d986 */ /* 0x0001e2000c101124 */
[----:B------:R-:W-:Y:S05]  /*4270*/  @P1 BRA `(.L_x_137) ;  /* 0x00000000000c1947 */ /* 0x000fea0003800000 */
[----:B--2---:R-:W0:Y:S02]  /*4280*/  LDG.E.U8 R89, desc[UR36][R4.64+0x29] ;  /* 0x0000292404597981 */ /* 0x004e24000c1e1100 */
[----:B0-----:R-:W-:-:S05]  /*4290*/  PRMT R7, R89, 0x8880, RZ ;  /* 0x0000888059077816 */ /* 0x001fca00000000ff */
[----:B------:R-:W-:-:S07]  /*42a0*/  IMAD R22, R7, R88, RZ ;  /* 0x0000005807167224 */ /* 0x000fce00078e02ff */
.L_x_137:
[----:B------:R-:W-:Y:S05]  /*42b0*/  BSYNC B1 ;  /* 0x0000000000017941 */ /* 0x000fea0003800000 */
.L_x_136:
        /* <DEDUP_REMOVED lines=11> */
.L_x_139:
[----:B------:R-:W-:Y:S05]  /*4370*/  BSYNC B1 ;  /* 0x0000000000017941 */ /* 0x000fea0003800000 */
.L_x_138:
[----:B0-----:R-:W-:Y:S01]  /*4380*/  @!P4 IMAD R7, R46, R23, R22 ;  /* 0x000000172e07c224 */ /* 0x001fe200078e0216 */
[----:B------:R-:W-:Y:S04]  /*4390*/  BSSY B1, `(.L_x_140) ;  /* 0x0000006000017945 */ /* 0x000fe80003800000 */
[----:B------:R0:W-:Y:S01]  /*43a0*/  @!P4 STG.E.U8 desc[UR36][R10.64+0x28], R7 ;  /* 0x000028070a00c986 */ /* 0x0001e2000c101124 */
[----:B------:R-:W-:Y:S05]  /*43b0*/  @P3 BRA `(.L_x_141) ;  /* 0x00000000000c3947 */ /* 0x000fea0003800000 */
[----:B--2---:R-:W0:Y:S02]  /*43c0*/  LDG.E.U8 R89, desc[UR36][R12.64+0x29] ;  /* 0x000029240c597981 */ /* 0x004e24000c1e1100 */
[----:B0-----:R-:W-:-:S05]  /*43d0*/  PRMT R7, R89, 0x8880, RZ ;  /* 0x0000888059077816 */ /* 0x001fca00000000ff */
[----:B------:R-:W-:-:S07]  /*43e0*/  IMAD R22, R7, R88, RZ ;  /* 0x0000005807167224 */ /* 0x000fce00078e02ff */
.L_x_141:
[----:B------:R-:W-:Y:S05]  /*43f0*/  BSYNC B1 ;  /* 0x0000000000017941 */ /* 0x000fea0003800000 */
.L_x_140:
[----:B------:R-:W-:Y:S01]  /*4400*/  @!P3 IMAD R47, R47, R23, R22 ;  /* 0x000000172f2fb224 */ /* 0x000fe200078e0216 */
[----:B------:R-:W-:Y:S04]  /*4410*/  BSSY B1, `(.L_x_142) ;  /* 0x0000006000017945 */ /* 0x000fe80003800000 */
[----:B------:R0:W-:Y:S01]  /*4420*/  @!P3 STG.E.U8 desc[UR36][R10.64+0x29], R47 ;  /* 0x0000292f0a00b986 */ /* 0x0001e2000c101124 */
[----:B------:R-:W-:Y:S05]  /*4430*/  @P5 BRA `(.L_x_143) ;  /* 0x00000000000c5947 */ /* 0x000fea0003800000 */
[----:B--2---:R-:W0:Y:S02]  /*4440*/  LDG.E.U8 R89, desc[UR36][R4.64+0x30] ;  /* 0x0000302404597981 */ /* 0x004e24000c1e1100 */
[----:B0-----:R-:W-:-:S05]  /*4450*/  PRMT R7, R89, 0x8880, RZ ;  /* 0x0000888059077816 */ /* 0x001fca00000000ff */
[----:B------:R-:W-:-:S07]  /*4460*/  IMAD R22, R7, R88, RZ ;  /* 0x0000005807167224 */ /* 0x000fce00078e02ff */
.L_x_143:
[----:B------:R-:W-:Y:S05]  /*4470*/  BSYNC B1 ;  /* 0x0000000000017941 */ /* 0x000fea0003800000 */
.L_x_142:
[----:B0-----:R-:W-:Y:S01]  /*4480*/  @!P5 IMAD R7, R48, R23, R22 ;  /* 0x000000173007d224 */ /* 0x001fe200078e0216 */
[----:B------:R-:W-:Y:S04]  /*4490*/  BSSY B1, `(.L_x_144) ;  /* 0x0000006000017945 */ /* 0x000fe80003800000 */
[----:B------:R0:W-:Y:S01]  /*44a0*/  @!P5 STG.E.U8 desc[UR36][R8.64+0x30], R7 ;  /* 0x000030070800d986 */ /* 0x0001e2000c101124 */
[----:B------:R-:W-:Y:S05]  /*44b0*/  @P1 BRA `(.L_x_145) ;  /* 0x00000000000c1947 */ /* 0x000fea0003800000 */
[----:B--2---:R-:W0:Y:S02]  /*44c0*/  LDG.E.U8 R89, desc[UR36][R4.64+0x31] ;  /* 0x0000312404597981 */ /* 0x004e24000c1e1100 */
[----:B0-----:R-:W-:-:S05]  /*44d0*/  PRMT R7, R89, 0x8880, RZ ;  /* 0x0000888059077816 */ /* 0x001fca00000000ff */
[----:B------:R-:W-:-:S07]  /*44e0*/  IMAD R22, R7, R88, RZ ;  /* 0x0000005807167224 */ /* 0x000fce00078e02ff */
.L_x_145:
[----:B------:R-:W-:Y:S05]  /*44f0*/  BSYNC B1 ;  /* 0x0000000000017941 */ /* 0x000fea0003800000 */
.L_x_144:
[----:B------:R-:W-:Y:S01]  /*4500*/  ISETP.LT.OR P4, PT, R3, 0x31, !P0 ;  /* 0x000000310300780c */ /* 0x000fe20004781670 */
[----:B------:R-:W-:Y:S01]  /*4510*/  @!P1 IMAD R49, R49, R23, R22 ;  /* 0x0000001731319224 */ /* 0x000fe200078e0216 */
[----:B------:R-:W-:Y:S01]  /*4520*/  BSSY B1, `(.L_x_146) ;  /* 0x000000a000017945 */ /* 0x000fe20003800000 */
[C---:B------:R-:W-:Y:S02]  /*4530*/  ISETP.LT.OR P3, PT, R3.reuse, 0x32, !P0 ;  /* 0x000000320300780c */ /* 0x040fe40004761670 */
        /* <DEDUP_REMOVED lines=8> */
.L_x_147:
[----:B------:R-:W-:Y:S05]  /*45c0*/  BSYNC B1 ;  /* 0x0000000000017941 */ /* 0x000fea0003800000 */
.L_x_146:
[----:B0-----:R-:W-:Y:S01]  /*45d0*/  @!P4 IMAD R7, R50, R23, R22 ;  /* 0x000000173207c224 */ /* 0x001fe200078e0216 */
[----:B------:R-:W-:Y:S04]  /*45e0*/  BSSY B1, `(.L_x_148) ;  /* 0x0000006000017945 */ /* 0x000fe80003800000 */
[----:B------:R0:W-:Y:S01]  /*45f0*/  @!P4 STG.E.U8 desc[UR36][R10.64+0x30], R7 ;  /* 0x000030070a00c986 */ /* 0x0001e2000c101124 */
[----:B------:R-:W-:Y:S05]  /*4600*/  @P3 BRA `(.L_x_149) ;  /* 0x00000000000c3947 */ /* 0x000fea0003800000 */
[----:B--2---:R-:W0:Y:S02]  /*4610*/  LDG.E.U8 R89, desc[UR36][R12.64+0x31] ;  /* 0x000031240c597981 */ /* 0x004e24000c1e1100 */
[----:B0-----:R-:W-:-:S05]  /*4620*/  PRMT R7, R89, 0x8880, RZ ;  /* 0x0000888059077816 */ /* 0x001fca00000000ff */
[----:B------:R-:W-:-:S07]  /*4630*/  IMAD R22, R7, R88, RZ ;  /* 0x0000005807167224 */ /* 0x000fce00078e02ff */
.L_x_149:
[----:B------:R-:W-:Y:S05]  /*4640*/  BSYNC B1 ;  /* 0x0000000000017941 */ /* 0x000fea0003800000 */
.L_x_148:
[----:B------:R-:W-:Y:S01]  /*4650*/  @!P3 IMAD R51, R51, R23, R22 ;  /* 0x000000173333b224 */ /* 0x000fe200078e0216 */
[----:B------:R-:W-:Y:S04]  /*4660*/  BSSY B1, `(.L_x_150) ;  /* 0x0000006000017945 */ /* 0x000fe80003800000 */
[----:B------:R0:W-:Y:S01]  /*4670*/  @!P3 STG.E.U8 desc[UR36][R10.64+0x31], R51 ;  /* 0x000031330a00b986 */ /* 0x0001e2000c101124 */
[----:B------:R-:W-:Y:S05]  /*4680*/  @P1 BRA `(.L_x_151) ;  /* 0x00000000000c1947 */ /* 0x000fea0003800000 */
[----:B--2---:R-:W0:Y:S02]  /*4690*/  LDG.E.U8 R89, desc[UR36][R4.64+0x38] ;  /* 0x0000382404597981 */ /* 0x004e24000c1e1100 */
[----:B0-----:R-:W-:-:S05]  /*46a0*/  PRMT R7, R89, 0x8880, RZ ;  /* 0x0000888059077816 */ /* 0x001fca00000000ff */
[----:B------:R-:W-:-:S07]  /*46b0*/  IMAD R22, R7, R88, RZ ;  /* 0x0000005807167224 */ /* 0x000fce00078e02ff */
.L_x_151:
[----:B------:R-:W-:Y:S05]  /*46c0*/  BSYNC B1 ;  /* 0x0000000000017941 */ /* 0x000fea0003800000 */
.L_x_150:
[----:B0-----:R-:W-:Y:S01]  /*46d0*/  @!P1 IMAD R7, R52, R23, R22 ;  /* 0x0000001734079224 */ /* 0x001fe200078e0216 */
[----:B------:R-:W-:Y:S04]  /*46e0*/  BSSY B1, `(.L_x_152) ;  /* 0x0000006000017945 */ /* 0x000fe80003800000 */
[----:B------:R0:W-:Y:S01]  /*46f0*/  @!P1 STG.E.U8 desc[UR36][R8.64+0x38], R7 ;  /* 0x0000380708009986 */ /* 0x0001e2000c101124 */
[----:B------:R-:W-:Y:S05]  /*4700*/  @P2 BRA `(.L_x_153) ;  /* 0x00000000000c2947 */ /* 0x000fea0003800000 */
[----:B--2---:R-:W0:Y:S02]  /*4710*/  LDG.E.U8 R89, desc[UR36][R4.64+0x39] ;  /* 0x0000392404597981 */ /* 0x004e24000c1e1100 */
[----:B0-----:R-:W-:-:S05]  /*4720*/  PRMT R7, R89, 0x8880, RZ ;  /* 0x0000888059077816 */ /* 0x001fca00000000ff */
[----:B------:R-:W-:-:S07]  /*4730*/  IMAD R22, R7, R88, RZ ;  /* 0x0000005807167224 */ /* 0x000fce00078e02ff */
.L_x_153:
[----:B------:R-:W-:Y:S05]  /*4740*/  BSYNC B1 ;  /* 0x0000000000017941 */ /* 0x000fea0003800000 */
.L_x_152:
[----:B------:R-:W-:Y:S01]  /*4750*/  @!P2 IMAD R53, R53, R23, R22 ;  /* 0x000000173535a224 */ /* 0x000fe200078e0216 */
[----:B------:R-:W-:Y:S04]  /*4760*/  BSSY B1, `(.L_x_154) ;  /* 0x0000006000017945 */ /* 0x000fe80003800000 */
[----:B------:R0:W-:Y:S01]  /*4770*/  @!P2 STG.E.U8 desc[UR36][R8.64+0x39], R53 ;  /* 0x000039350800a986 */ /* 0x0001e2000c101124 */
[----:B------:R-:W-:Y:S05]  /*4780*/  @P5 BRA `(.L_x_155) ;  /* 0x00000000000c5947 */ /* 0x000fea0003800000 */
[----:B--2---:R-:W2:Y:S02]  /*4790*/  LDG.E.U8 R89, desc[UR36][R12.64+0x38] ;  /* 0x000038240c597981 */ /* 0x004ea4000c1e1100 */
[----:B--2---:R-:W-:-:S05]  /*47a0*/  PRMT R5, R89, 0x8880, RZ ;  /* 0x0000888059057816 */ /* 0x004fca00000000ff */
[----:B------:R-:W-:-:S07]  /*47b0*/  IMAD R22, R5, R88, RZ ;  /* 0x0000005805167224 */ /* 0x000fce00078e02ff */
.L_x_155:
[----:B------:R-:W-:Y:S05]  /*47c0*/  BSYNC B1 ;  /* 0x0000000000017941 */ /* 0x000fea0003800000 */
.L_x_154:
[----:B------:R-:W-:Y:S01]  /*47d0*/  @!P5 IMAD R5, R54, R23, R22 ;  /* 0x000000173605d224 */ /* 0x000fe200078e0216 */
[----:B------:R-:W-:Y:S01]  /*47e0*/  ISETP.LT.OR P0, PT, R3, 0x3a, !P0 ;  /* 0x0000003a0300780c */ /* 0x000fe20004701670 */
[----:B------:R-:W-:Y:S03]  /*47f0*/  BSSY B1, `(.L_x_156) ;  /* 0x0000006000017945 */ /* 0x000fe60003800000 */
[----:B------:R0:W-:Y:S09]  /*4800*/  @!P5 STG.E.U8 desc[UR36][R10.64+0x38], R5 ;  /* 0x000038050a00d986 */ /* 0x0001f2000c101124 */
[----:B------:R-:W-:Y:S05]  /*4810*/  @P0 BRA `(.L_x_157) ;  /* 0x00000000000c0947 */ /* 0x000fea0003800000 */
[----:B--2---:R-:W2:Y:S02]  /*4820*/  LDG.E.U8 R89, desc[UR36][R12.64+0x39] ;  /* 0x000039240c597981 */ /* 0x004ea4000c1e1100 */
[----:B--2---:R-:W-:-:S05]  /*4830*/  PRMT R3, R89, 0x8880, RZ ;  /* 0x0000888059037816 */ /* 0x004fca00000000ff */
[----:B------:R-:W-:-:S07]  /*4840*/  IMAD R22, R3, R88, RZ ;  /* 0x0000005803167224 */ /* 0x000fce00078e02ff */
.L_x_157:
[----:B------:R-:W-:Y:S05]  /*4850*/  BSYNC B1 ;  /* 0x0000000000017941 */ /* 0x000fea0003800000 */
.L_x_156:
[----:B------:R-:W-:Y:S01]  /*4860*/  IMAD R55, R55, R23, R22 ;  /* 0x0000001737377224 */ /* 0x000fe200078e0216 */
[----:B------:R-:W-:Y:S06]  /*4870*/  @P0 BRA `(.L_x_158) ;  /* 0x0000000c00180947 */ /* 0x000fec0003800000 */
[----:B------:R0:W-:Y:S01]  /*4880*/  STG.E.U8 desc[UR36][R10.64+0x39], R55 ;  /* 0x000039370a007986 */ /* 0x0001e2000c101124 */
[----:B------:R-:W-:Y:S05]  /*4890*/  BRA `(.L_x_158) ;  /* 0x0000000c00107947 */ /* 0x000fea0003800000 */
.L_x_29:
[C---:B------:R-:W-:Y:S02]  /*48a0*/  ISETP.GE.AND P2, PT, R100.reuse, 0x1, PT ;  /* 0x000000016400780c */ /* 0x040fe40003f46270 */
[----:B------:R-:W-:Y:S02]  /*48b0*/  ISETP.GE.AND P1, PT, R100, 0x9, PT ;  /* 0x000000096400780c */ /* 0x000fe40003f26270 */
[C---:B------:R-:W-:Y:S02]  /*48c0*/  ISETP.LT.OR P4, PT, R3.reuse, 0x1, !P2 ;  /* 0x000000010300780c */ /* 0x040fe40005781670 */
[C---:B------:R-:W-:Y:S02]  /*48d0*/  ISETP.LT.OR P5, PT, R3.reuse, 0x2, !P2 ;  /* 0x000000020300780c */ /* 0x040fe400057a1670 */
[C---:B------:R-:W-:Y:S02]  /*48e0*/  ISETP.LT.OR P0, PT, R3.reuse, 0x1, !P1 ;  /* 0x000000010300780c */ /* 0x040fe40004f01670 */
[----:B------:R-:W-:-:S07]  /*48f0*/  ISETP.LT.OR P3, PT, R3, 0x2, !P1 ;  /* 0x000000020300780c */ /* 0x000fce0004f61670 */
[-C--:B------:R-:W-:Y:S02]  /*4900*/  @!P4 IMAD R5, R56, R23.reuse, RZ ;  /* 0x000000173805c224 */ /* 0x080fe400078e02ff */
[-C--:B------:R-:W-:Y:S02]  /*4910*/  @!P5 IMAD R57, R57, R23.reuse, RZ ;  /* 0x000000173939d224 */ /* 0x080fe400078e02ff */
[-C--:B------:R-:W-:Y:S01]  /*4920*/  @!P0 IMAD R13, R58, R23.reuse, RZ ;  /* 0x000000173a0d8224 */ /* 0x080fe200078e02ff */
[----:B------:R0:W-:Y:S01]  /*4930*/  @!P4 STG.E.U8 desc[UR36][R92.64], R5 ;  /* 0x000000055c00c986 */ /* 0x0001e2000c101124 */
[----:B------:R-:W-:Y:S01]  /*4940*/  ISETP.LT.OR P4, PT, R3, 0x9, !P2 ;  /* 0x000000090300780c */ /* 0x000fe20005781670 */
[----:B------:R-:W-:Y:S02]  /*4950*/  @!P3 IMAD R59, R59, R23, RZ ;  /* 0x000000173b3bb224 */ /* 0x000fe400078e02ff */
[----:B------:R-:W-:Y:S01]  /*4960*/  @!P5 STG.E.U8 desc[UR36][R92.64+0x1], R57 ;  /* 0x000001395c00d986 */ /* 0x000fe2000c101124 */
[----:B------:R-:W-:-:S03]  /*4970*/  ISETP.LT.OR P5, PT, R3, 0xa, !P2 ;  /* 0x0000000a0300780c */ /* 0x000fc600057a1670 */
[----:B------:R1:W-:Y:S01]  /*4980*/  @!P0 STG.E.U8 desc[UR36][R6.64], R13 ;  /* 0x0000000d06008986 */ /* 0x0003e2000c101124 */
[----:B------:R-:W-:-:S03]  /*4990*/  ISETP.LT.OR P0, PT, R3, 0x9, !P1 ;  /* 0x000000090300780c */ /* 0x000fc60004f01670 */
[----:B------:R-:W-:Y:S01]  /*49a0*/  @!P3 STG.E.U8 desc[UR36][R6.64+0x1], R59 ;  /* 0x0000013b0600b986 */ /* 0x000fe2000c101124 */
[----:B------:R-:W-:Y:S01]  /*49b0*/  ISETP.LT.OR P3, PT, R3, 0xa, !P1 ;  /* 0x0000000a0300780c */ /* 0x000fe20004f61670 */
[----:B------:R-:W-:-:S04]  /*49c0*/  @!P4 IMAD R15, R60, R23, RZ ;  /* 0x000000173c0fc224 */ /* 0x000fc800078e02ff */
[-C--:B------:R-:W-:Y:S01]  /*49d0*/  @!P5 IMAD R61, R61, R23.reuse, RZ ;  /* 0x000000173d3dd224 */ /* 0x080fe200078e02ff */
[----:B------:R3:W-:Y:S01]  /*49e0*/  @!P4 STG.E.U8 desc[UR36][R92.64+0x8], R15 ;  /* 0x0000080f5c00c986 */ /* 0x0007e2000c101124 */
[C---:B------:R-:W-:Y:S02]  /*49f0*/  ISETP.LT.OR P4, PT, R3.reuse, 0x11, !P2 ;  /* 0x000000110300780c */ /* 0x040fe40005781670 */
[-C--:B0-----:R-:W-:Y:S01]  /*4a00*/  @!P0 IMAD R5, R62, R23.reuse, RZ ;  /* 0x000000173e058224 */ /* 0x081fe200078e02ff */
[----:B------:R-:W-:Y:S01]  /*4a10*/  @!P5 STG.E.U8 desc[UR36][R92.64+0x9], R61 ;  /* 0x0000093d5c00d986 */ /* 0x000fe2000c101124 */
[----:B------:R-:W-:Y:S02]  /*4a20*/  ISETP.LT.OR P5, PT, R3, 0x12, !P2 ;  /* 0x000000120300780c */ /* 0x000fe400057a1670 */
[----:B------:R-:W-:Y:S01]  /*4a30*/  @!P3 IMAD R63, R63, R23, RZ ;  /* 0x000000173f3fb224 */ /* 0x000fe200078e02ff */
[----:B------:R0:W-:Y:S01]  /*4a40*/  @!P0 STG.E.U8 desc[UR36][R6.64+0x8], R5 ;  /* 0x0000080506008986 */ /* 0x0001e2000c101124 */
[----:B------:R-:W-:-:S03]  /*4a50*/  ISETP.LT.OR P0, PT, R3, 0x11, !P1 ;  /* 0x000000110300780c */ /* 0x000fc60004f01670 */
[----:B------:R-:W-:Y:S01]  /*4a60*/  @!P3 STG.E.U8 desc[UR36][R6.64+0x9], R63 ;  /* 0x0000093f0600b986 */ /* 0x000fe2000c101124 */
[----:B------:R-:W-:Y:S01]  /*4a70*/  ISETP.LT.OR P3, PT, R3, 0x12, !P1 ;  /* 0x000000120300780c */ /* 0x000fe20004f61670 */
[----:B-1----:R-:W-:-:S04]  /*4a80*/  @!P4 IMAD R13, R64, R23, RZ ;  /* 0x00000017400dc224 */ /* 0x002fc800078e02ff */
[-C--:B------:R-:W-:Y:S01]  /*4a90*/  @!P5 IMAD R65, R65, R23.reuse, RZ ;  /* 0x000000174141d224 */ /* 0x080fe200078e02ff */
[----:B------:R1:W-:Y:S01]  /*4aa0*/  @!P4 STG.E.U8 desc[UR36][R92.64+0x10], R13 ;  /* 0x0000100d5c00c986 */ /* 0x0003e2000c101124 */
[C---:B------:R-:W-:Y:S02]  /*4ab0*/  ISETP.LT.OR P4, PT, R3.reuse, 0x19, !P2 ;  /* 0x000000190300780c */ /* 0x040fe40005781670 */
[-C--:B---3--:R-:W-:Y:S01]  /*4ac0*/  @!P0 IMAD R15, R66, R23.reuse, RZ ;  /* 0x00000017420f8224 */ /* 0x088fe200078e02ff */
[----:B------:R-:W-:Y:S01]  /*4ad0*/  @!P5 STG.E.U8 desc[UR36][R92.64+0x11], R65 ;  /* 0x000011415c00d986 */ /* 0x000fe2000c101124 */
[----:B------:R-:W-:Y:S02]  /*4ae0*/  ISETP.LT.OR P5, PT, R3, 0x1a, !P2 ;  /* 0x0000001a0300780c */ /* 0x000fe400057a1670 */
[----:B------:R-:W-:Y:S01]  /*4af0*/  @!P3 IMAD R67, R67, R23, RZ ;  /* 0x000000174343b224 */ /* 0x000fe200078e02ff */
[----:B------:R3:W-:Y:S01]  /*4b00*/  @!P0 STG.E.U8 desc[UR36][R6.64+0x10], R15 ;  /* 0x0000100f06008986 */ /* 0x0007e2000c101124 */
[----:B------:R-:W-:-:S03]  /*4b10*/  ISETP.LT.OR P0, PT, R3, 0x19, !P1 ;  /* 0x000000190300780c */ /* 0x000fc60004f01670 */
[----:B------:R-:W-:Y:S01]  /*4b20*/  @!P3 STG.E.U8 desc[UR36][R6.64+0x11], R67 ;  /* 0x000011430600b986 */ /* 0x000fe2000c101124 */
[----:B------:R-:W-:Y:S01]  /*4b30*/  ISETP.LT.OR P3, PT, R3, 0x1a, !P1 ;  /* 0x0000001a0300780c */ /* 0x000fe20004f61670 */
[----:B0-----:R-:W-:-:S04]  /*4b40*/  @!P4 IMAD R5, R68, R23, RZ ;  /* 0x000000174405c224 */ /* 0x001fc800078e02ff */
[-C--:B------:R-:W-:Y:S01]  /*4b50*/  @!P5 IMAD R69, R69, R23.reuse, RZ ;  /* 0x000000174545d224 */ /* 0x080fe200078e02ff */
[----:B------:R0:W-:Y:S01]  /*4b60*/  @!P4 STG.E.U8 desc[UR36][R92.64+0x18], R5 ;  /* 0x000018055c00c986 */ /* 0x0001e2000c101124 */
[C---:B------:R-:W-:Y:S02]  /*4b70*/  ISETP.LT.OR P4, PT, R3.reuse, 0x21, !P2 ;  /* 0x000000210300780c */ /* 0x040fe40005781670 */
[-C--:B-1----:R-:W-:Y:S01]  /*4b80*/  @!P0 IMAD R13, R70, R23.reuse, RZ ;  /* 0x00000017460d8224 */ /* 0x082fe200078e02ff */
[----:B------:R-:W-:Y:S01]  /*4b90*/  @!P5 STG.E.U8 desc[UR36][R92.64+0x19], R69 ;  /* 0x000019455c00d986 */ /* 0x000fe2000c101124 */
[----:B------:R-:W-:Y:S02]  /*4ba0*/  ISETP.LT.OR P5, PT, R3, 0x22, !P2 ;  /* 0x000000220300780c */ /* 0x000fe400057a1670 */
[----:B------:R-:W-:Y:S01]  /*4bb0*/  @!P3 IMAD R71, R71, R23, RZ ;  /* 0x000000174747b224 */ /* 0x000fe200078e02ff */
[----:B------:R1:W-:Y:S01]  /*4bc0*/  @!P0 STG.E.U8 desc[UR36][R6.64+0x18], R13 ;  /* 0x0000180d06008986 */ /* 0x0003e2000c101124 */
[----:B------:R-:W-:-:S03]  /*4bd0*/  ISETP.LT.OR P0, PT, R3, 0x21, !P1 ;  /* 0x000000210300780c */ /* 0x000fc60004f01670 */
[----:B------:R-:W-:Y:S01]  /*4be0*/  @!P3 STG.E.U8 desc[UR36][R6.64+0x19], R71 ;  /* 0x000019470600b986 */ /* 0x000fe2000c101124 */
[----:B------:R-:W-:Y:S01]  /*4bf0*/  ISETP.LT.OR P3, PT, R3, 0x22, !P1 ;  /* 0x000000220300780c */ /* 0x000fe20004f61670 */
[----:B---3--:R-:W-:-:S04]  /*4c00*/  @!P4 IMAD R15, R72, R23, RZ ;  /* 0x00000017480fc224 */ /* 0x008fc800078e02ff */
        /* <DEDUP_REMOVED lines=32> */
[----:B------:R-:W-:-:S02]  /*4e10*/  ISETP.GE.AND P0, PT, R100, 0x81, PT ;  /* 0x000000816400780c */ /* 0x000fc40003f06270 */
[C---:B------:R-:W-:Y:S01]  /*4e20*/  ISETP.LT.OR P5, PT, R3.reuse, 0x39, !P1 ;  /* 0x000000390300780c */ /* 0x040fe20004fa1670 */
[----:B------:R-:W-:Y:S01]  /*4e30*/  @!P3 STG.E.U8 desc[UR36][R6.64+0x31], R83 ;  /* 0x000031530600b986 */ /* 0x000fe2000c101124 */
[C---:B------:R-:W-:Y:S01]  /*4e40*/  ISETP.LT.OR P1, PT, R3.reuse, 0x3a, !P1 ;  /* 0x0000003a0300780c */ /* 0x040fe20004f21670 */
[----:B---3--:R-:W-:Y:S01]  /*4e50*/  @!P4 IMAD R15, R84, R23, RZ ;  /* 0x00000017540fc224 */ /* 0x008fe200078e02ff */
[----:B------:R-:W-:-:S03]  /*4e60*/  ISETP.LT.OR P3, PT, R3, 0x1, !P0 ;  /* 0x000000010300780c */ /* 0x000fc60004761670 */
[----:B------:R-:W-:Y:S01]  /*4e70*/  @!P2 IMAD R85, R85, R23, RZ ;  /* 0x000000175555a224 */ /* 0x000fe200078e02ff */
[----:B------:R-:W-:Y:S01]  /*4e80*/  @!P4 STG.E.U8 desc[UR36][R92.64+0x38], R15 ;  /* 0x0000380f5c00c986 */ /* 0x000fe2000c101124 */
[----:B------:R-:W-:-:S03]  /*4e90*/  ISETP.LT.OR P4, PT, R3, 0x2, !P0 ;  /* 0x000000020300780c */ /* 0x000fc60004781670 */
[----:B------:R-:W-:Y:S01]  /*4ea0*/  @!P2 STG.E.U8 desc[UR36][R92.64+0x39], R85 ;  /* 0x000039555c00a986 */ /* 0x000fe2000c101124 */
[-C--:B0-----:R-:W-:Y:S01]  /*4eb0*/  @!P5 IMAD R5, R86, R23.reuse, RZ ;  /* 0x000000175605d224 */ /* 0x081fe200078e02ff */
[----:B------:R-:W-:Y:S01]  /*4ec0*/  ISETP.GE.AND P2, PT, R100, 0x89, PT ;  /* 0x000000896400780c */ /* 0x000fe20003f46270 */
[-C--:B------:R-:W-:Y:S02]  /*4ed0*/  @!P1 IMAD R87, R87, R23.reuse, RZ ;  /* 0x0000001757579224 */ /* 0x080fe400078e02ff */
[----:B-1----:R-:W-:Y:S01]  /*4ee0*/  @!P3 IMAD R13, R24, R23, RZ ;  /* 0x00000017180db224 */ /* 0x002fe200078e02ff */
[----:B------:R0:W-:Y:S01]  /*4ef0*/  @!P5 STG.E.U8 desc[UR36][R6.64+0x38], R5 ;  /* 0x000038050600d986 */ /* 0x0001e2000c101124 */
[----:B------:R-:W-:-:S03]  /*4f00*/  ISETP.LT.OR P5, PT, R3, 0x1, !P2 ;  /* 0x000000010300780c */ /* 0x000fc600057a1670 */
[----:B------:R-:W-:Y:S01]  /*4f10*/  @!P4 IMAD R25, R25, R23, RZ ;  /* 0x000000171919c224 */ /* 0x000fe200078e02ff */
[----:B------:R-:W-:Y:S01]  /*4f20*/  @!P1 STG.E.U8 desc[UR36][R6.64+0x39], R87 ;  /* 0x0000395706009986 */ /* 0x000fe2000c101124 */
[----:B------:R-:W-:-:S03]  /*4f30*/  ISETP.LT.OR P1, PT, R3, 0x2, !P2 ;  /* 0x000000020300780c */ /* 0x000fc60005721670 */
[----:B------:R-:W-:Y:S01]  /*4f40*/  @!P3 STG.E.U8 desc[UR36][R8.64], R13 ;  /* 0x0000000d0800b986 */ /* 0x000fe2000c101124 */
[----:B------:R-:W-:-:S03]  /*4f50*/  ISETP.LT.OR P3, PT, R3, 0x9, !P0 ;  /* 0x000000090300780c */ /* 0x000fc60004761670 */
[----:B------:R-:W-:Y:S01]  /*4f60*/  @!P4 STG.E.U8 desc[UR36][R8.64+0x1], R25 ;  /* 0x000001190800c986 */ /* 0x000fe2000c101124 */
[----:B------:R-:W-:Y:S01]  /*4f70*/  ISETP.LT.OR P4, PT, R3, 0xa, !P0 ;  /* 0x0000000a0300780c */ /* 0x000fe20004781670 */
[----:B0-----:R-:W-:-:S04]  /*4f80*/  @!P5 IMAD R5, R26, R23, RZ ;  /* 0x000000171a05d224 */ /* 0x001fc800078e02ff */
[-C--:B------:R-:W-:Y:S01]  /*4f90*/  @!P1 IMAD R27, R27, R23.reuse, RZ ;  /* 0x000000171b1b9224 */ /* 0x080fe200078e02ff */
[----:B------:R0:W-:Y:S01]  /*4fa0*/  @!P5 STG.E.U8 desc[UR36][R10.64], R5 ;  /* 0x000000050a00d986 */ /* 0x0001e2000c101124 */
[C---:B------:R-:W-:Y:S02]  /*4fb0*/  ISETP.LT.OR P5, PT, R3.reuse, 0x9, !P2 ;  /* 0x000000090300780c */ /* 0x040fe400057a1670 */
[-C--:B------:R-:W-:Y:S01]  /*4fc0*/  @!P3 IMAD R15, R28, R23.reuse, RZ ;  /* 0x000000171c0fb224 */ /* 0x080fe200078e02ff */
[----:B------:R-:W-:Y:S01]  /*4fd0*/  @!P1 STG.E.U8 desc[UR36][R10.64+0x1], R27 ;  /* 0x0000011b0a009986 */ /* 0x000fe2000c101124 */
[----:B------:R-:W-:Y:S02]  /*4fe0*/  ISETP.LT.OR P1, PT, R3, 0xa, !P2 ;  /* 0x0000000a0300780c */ /* 0x000fe40005721670 */
[----:B------:R-:W-:Y:S01]  /*4ff0*/  @!P4 IMAD R29, R29, R23, RZ ;  /* 0x000000171d1dc224 */ /* 0x000fe200078e02ff */
        /* <DEDUP_REMOVED lines=40> */
[----:B-1----:R-:W-:-:S04]  /*5280*/  @!P5 IMAD R13, R42, R23, RZ ;  /* 0x000000172a0dd224 */ /* 0x002fc800078e02ff */
        /* <DEDUP_REMOVED lines=12> */
[----:B------:R-:W-:-:S04]  /*5350*/  @!P1 IMAD R7, R46, R23, RZ ;  /* 0x000000172e079224 */ /* 0x000fc800078e02ff */
[-C--:B------:R-:W-:Y:S01]  /*5360*/  @!P3 IMAD R47, R47, R23.reuse, RZ ;  /* 0x000000172f2fb224 */ /* 0x080fe200078e02ff */
[----:B------:R1:W-:Y:S01]  /*5370*/  @!P1 STG.E.U8 desc[UR36][R10.64+0x28], R7 ;  /* 0x000028070a009986 */ /* 0x0003e2000c101124 */
[----:B------:R-:W-:Y:S02]  /*5380*/  ISETP.LT.OR P1, PT, R3, 0x31, !P2 ;  /* 0x000000310300780c */ /* 0x000fe40005721670 */
[----:B------:R-:W-:Y:S01]  /*5390*/  @!P4 IMAD R49, R49, R23, RZ ;  /* 0x000000173131c224 */ /* 0x000fe200078e02ff */
[----:B------:R3:W-:Y:S01]  /*53a0*/  @!P3 STG.E.U8 desc[UR36][R10.64+0x29], R47 ;  /* 0x0000292f0a00b986 */ /* 0x0007e2000c101124 */
[C---:B------:R-:W-:Y:S02]  /*53b0*/  ISETP.LT.OR P3, PT, R3.reuse, 0x39, !P0 ;  /* 0x000000390300780c */ /* 0x040fe40004761670 */
[C---:B------:R-:W-:Y:S01]  /*53c0*/  ISETP.LT.OR P0, PT, R3.reuse, 0x3a, !P0 ;  /* 0x0000003a0300780c */ /* 0x040fe20004701670 */
[----:B------:R3:W-:Y:S01]  /*53d0*/  @!P4 STG.E.U8 desc[UR36][R8.64+0x31], R49 ;  /* 0x000031310800c986 */ /* 0x0007e2000c101124 */
[----:B------:R-:W-:-:S03]  /*53e0*/  ISETP.LT.OR P4, PT, R3, 0x32, !P2 ;  /* 0x000000320300780c */ /* 0x000fc60005781670 */
[----:B------:R3:W-:Y:S01]  /*53f0*/  @!P5 STG.E.U8 desc[UR36][R8.64+0x30], R13 ;  /* 0x0000300d0800d986 */ /* 0x0007e2000c101124 */
[C---:B------:R-:W-:Y:S02]  /*5400*/  ISETP.LT.OR P5, PT, R3.reuse, 0x39, !P2 ;  /* 0x000000390300780c */ /* 0x040fe400057a1670 */
[----:B------:R-:W-:Y:S01]  /*5410*/  ISETP.LT.OR P2, PT, R3, 0x3a, !P2 ;  /* 0x0000003a0300780c */ /* 0x000fe20005741670 */
[-C--:B------:R-:W-:Y:S02]  /*5420*/  @!P1 IMAD R3, R50, R23.reuse, RZ ;  /* 0x0000001732039224 */ /* 0x080fe400078e02ff */
[-C--:B0-----:R-:W-:Y:S02]  /*5430*/  @!P3 IMAD R5, R52, R23.reuse, RZ ;  /* 0x000000173405b224 */ /* 0x081fe400078e02ff */
[-C--:B------:R-:W-:Y:S01]  /*5440*/  @!P0 IMAD R53, R53, R23.reuse, RZ ;  /* 0x0000001735358224 */ /* 0x080fe200078e02ff */
[----:B------:R3:W-:Y:S01]  /*5450*/  @!P1 STG.E.U8 desc[UR36][R10.64+0x30], R3 ;  /* 0x000030030a009986 */ /* 0x0007e2000c101124 */
[----:B------:R-:W-:-:S04]  /*5460*/  @!P4 IMAD R51, R51, R23, RZ ;  /* 0x000000173333c224 */ /* 0x000fc800078e02ff */
[-C--:B-1----:R-:W-:Y:S01]  /*5470*/  @!P5 IMAD R7, R54, R23.reuse, RZ ;  /* 0x000000173607d224 */ /* 0x082fe200078e02ff */
[----:B------:R3:W-:Y:S01]  /*5480*/  @!P4 STG.E.U8 desc[UR36][R10.64+0x31], R51 ;  /* 0x000031330a00c986 */ /* 0x0007e2000c101124 */
[----:B------:R-:W-:-:S03]  /*5490*/  @!P2 IMAD R55, R55, R23, RZ ;  /* 0x000000173737a224 */ /* 0x000fc600078e02ff */
[----:B------:R3:W-:Y:S04]  /*54a0*/  @!P3 STG.E.U8 desc[UR36][R8.64+0x38], R5 ;  /* 0x000038050800b986 */ /* 0x0007e8000c101124 */
[----:B------:R3:W-:Y:S04]  /*54b0*/  @!P0 STG.E.U8 desc[UR36][R8.64+0x39], R53 ;  /* 0x0000393508008986 */ /* 0x0007e8000c101124 */
[----:B------:R3:W-:Y:S04]  /*54c0*/  @!P5 STG.E.U8 desc[UR36][R10.64+0x38], R7 ;  /* 0x000038070a00d986 */ /* 0x0007e8000c101124 */
[----:B------:R3:W-:Y:S02]  /*54d0*/  @!P2 STG.E.U8 desc[UR36][R10.64+0x39], R55 ;  /* 0x000039370a00a986 */ /* 0x0007e4000c101124 */
.L_x_158:
[----:B------:R-:W-:Y:S05]  /*54e0*/  BSYNC B0 ;  /* 0x0000000000007941 */ /* 0x000fea0003800000 */
.L_x_28:
[----:B------:R-:W-:Y:S01]  /*54f0*/  ULDC UR4, c[0x0][0xc] ;  /* 0x0000030000047ab9 */ /* 0x000fe20000000800 */
[----:B------:R-:W-:Y:S01]  /*5500*/  ULDC UR5, c[0x0][0x10] ;  /* 0x0000040000057ab9 */ /* 0x000fe20000000800 */
[----:B---3--:R-:W3:Y:S01]  /*5510*/  LDC R3, c[0x0][0x14] ;  /* 0x00000500ff037b82 */ /* 0x008ee20000000800 */
[----:B------:R-:W-:Y:S01]  /*5520*/  UIMAD.WIDE.U32 UR4, UR4, UR5, URZ ;  /* 0x00000005040472a5 */ /* 0x000fe2000f8e003f */
[----:B------:R-:W-:Y:S02]  /*5530*/  IMAD.MOV.U32 R91, RZ, RZ, -0x1 ;  /* 0xffffffffff5b7424 */ /* 0x000fe400078e00ff */
[----:B------:R-:W-:-:S03]  /*5540*/  IMAD.MOV.U32 R22, RZ, RZ, -0x1 ;  /* 0xffffffffff167424 */ /* 0x000fc600078e00ff */
[----:B---3--:R-:W-:-:S04]  /*5550*/  IMAD.WIDE.U32 R16, R3, UR4, R16 ;  /* 0x0000000403107c25 */ /* 0x008fc8000f8e0010 */
[----:B------:R-:W-:Y:S01]  /*5560*/  IMAD R3, R3, UR5, RZ ;  /* 0x0000000503037c24 */ /* 0x000fe2000f8e02ff */
[----:B------:R-:W-:Y:S02]  /*5570*/  ULDC.64 UR4, c[0x0][0x650] ;  /* 0x0001940000047ab9 */ /* 0x000fe40000000a00 */
[----:B------:R-:W-:Y:S01]  /*5580*/  ISETP.GE.U32.AND P0, PT, R16, UR4, PT ;  /* 0x0000000410007c0c */ /* 0x000fe2000bf06070 */
[--C-:B------:R-:W-:Y:S01]  /*5590*/  IMAD.IADD R17, R17, 0x1, R3.reuse ;  /* 0x0000000111117824 */ /* 0x100fe200078e0203 */
[----:B------:R-:W-:-:S04]  /*55a0*/  PRMT R3, RZ, 0x7610, R3 ;  /* 0x00007610ff037816 */ /* 0x000fc80000000003 */
[----:B------:R-:W-:-:S13]  /*55b0*/  ISETP.GE.U32.AND.EX P0, PT, R17, UR5, PT, P0 ;  /* 0x0000000511007c0c */ /* 0x000fda000bf06100 */
[----:B------:R-:W-:Y:S05]  /*55c0*/  @P0 BRA `(.L_x_159) ;  /* 0x0000000400640947 */ /* 0x000fea0003800000 */
[----:B------:R-:W3:Y:S01]  /*55d0*/  S2R R12, SR_CTAID.X ;  /* 0x00000000000c7919 */ /* 0x000ee20000002500 */
[----:B0---4-:R-:W0:Y:S01]  /*55e0*/  LDC.64 R10, c[0x0][0x628] ;  /* 0x00018a00ff0a7b82 */ /* 0x011e220000000a00 */
[----:B------:R-:W-:Y:S01]  /*55f0*/  ULDC UR4, c[0x0][0x150] ;  /* 0x0000540000047ab9 */ /* 0x000fe20000000800 */
[----:B-1----:R-:W-:Y:S01]  /*5600*/  IMAD.MOV.U32 R8, RZ, RZ, R16 ;  /* 0x000000ffff087224 */ /* 0x002fe200078e0010 */
[----:B------:R-:W1:Y:S01]  /*5610*/  S2R R24, SR_CTAID.Y ;  /* 0x0000000000187919 */ /* 0x000e620000002600 */
[----:B------:R-:W-:-:S04]  /*5620*/  IMAD.MOV.U32 R9, RZ, RZ, R17 ;  /* 0x000000ffff097224 */ /* 0x000fc800078e0011 */
[----:B------:R-:W4:Y:S08]  /*5630*/  LDC R21, c[0x0][0x144] ;  /* 0x00005100ff157b82 */ /* 0x000f300000000800 */
[----:B------:R-:W1:Y:S08]  /*5640*/  LDC R0, c[0x0][0x630] ;  /* 0x00018c00ff007b82 */ /* 0x000e700000000800 */
[----:B------:R-:W1:Y:S01]  /*5650*/  LDC.64 R14, c[0x0][0x620] ;  /* 0x00018800ff0e7b82 */ /* 0x000e620000000a00 */
[----:B0-----:R-:W-:-:S04]  /*5660*/  ISETP.NE.U32.AND P0, PT, R10, RZ, PT ;  /* 0x000000ff0a00720c */ /* 0x001fc80003f05070 */
[----:B------:R-:W-:Y:S02]  /*5670*/  ISETP.NE.AND.EX P0, PT, R11, RZ, PT, P0 ;  /* 0x000000ff0b00720c */ /* 0x000fe40003f05300 */
[----:B---3--:R-:W-:-:S05]  /*5680*/  I2FP.F32.U32 R3, R12 ;  /* 0x0000000c00037245 */ /* 0x008fca0000201000 */
[----:B------:R-:W-:-:S04]  /*5690*/  FMUL R3, R3, UR4 ;  /* 0x0000000403037c20 */ /* 0x000fc80008400000 */
[----:B------:R0:W3:Y:S02]  /*56a0*/  F2I.U32.TRUNC.NTZ R20, R3 ;  /* 0x0000000300147305 */ /* 0x0000e4000020f000 */
[----:B----4-:R-:W-:Y:S05]  /*56b0*/  @!P0 BRA `(.L_x_160) ;  /* 0x0000000000288947 */ /* 0x010fea0003800000 */
[----:B0-----:R-:W0:Y:S02]  /*56c0*/  LDC R3, c[0x0][0x634] ;  /* 0x00018d00ff037b82 */ /* 0x001e240000000800 */
        /* <DEDUP_REMOVED lines=9> */
.L_x_160:
[----:B------:R-:W4:Y:S01]  /*5760*/  LDC.64 R28, c[0x0][0x640] ;  /* 0x00019000ff1c7b82 */ /* 0x000f220000000a00 */
[-CC-:B-1----:R-:W-:Y:S01]  /*5770*/  SHF.R.U64 R22, R8, R0.reuse, R9.reuse ;  /* 0x0000000008167219 */ /* 0x182fe20000001209 */
[----:B---3--:R-:W-:Y:S01]  /*5780*/  IMAD.MOV R20, RZ, RZ, -R20 ;  /* 0x000000ffff147224 */ /* 0x008fe200078e0a14 */
[----:B------:R-:W-:Y:S01]  /*5790*/  SHF.R.U32.HI R0, RZ, R0, R9 ;  /* 0x00000000ff007219 */ /* 0x000fe20000011609 */
[----:B------:R-:W-:Y:S01]  /*57a0*/  ULDC UR4, c[0x0][0x154] ;  /* 0x0000550000047ab9 */ /* 0x000fe20000000800 */
[----:B0-----:R-:W-:Y:S01]  /*57b0*/  IADD3 R3, P0, RZ, -R22, RZ ;  /* 0x80000016ff037210 */ /* 0x001fe20007f1e0ff */
[----:B------:R-:W-:Y:S02]  /*57c0*/  IMAD R21, R21, R20, R12 ;  /* 0x0000001415157224 */ /* 0x000fe400078e020c */
[----:B------:R-:W0:Y:S01]  /*57d0*/  LDC R6, c[0x0][0x618] ;  /* 0x00018600ff067b82 */ /* 0x000e220000000800 */
[----:B------:R-:W-:Y:S02]  /*57e0*/  IMAD.MOV.U32 R7, RZ, RZ, 0x1 ;  /* 0x00000001ff077424 */ /* 0x000fe400078e00ff */
[----:B------:R-:W-:-:S04]  /*57f0*/  IMAD.X R5, RZ, RZ, ~R0, P0 ;  /* 0x000000ffff057224 */ /* 0x000fc800000e0e00 */
[-C--:B------:R-:W-:Y:S01]  /*5800*/  IMAD R0, R5, R14.reuse, RZ ;  /* 0x0000000e05007224 */ /* 0x080fe200078e02ff */
[----:B------:R-:W1:Y:S01]  /*5810*/  LDC R8, c[0x0][0x608] ;  /* 0x00018200ff087b82 */ /* 0x000e620000000800 */
[----:B------:R-:W-:-:S04]  /*5820*/  IMAD.WIDE.U32 R4, R3, R14, R16 ;  /* 0x0000000e03047225 */ /* 0x000fc800078e0010 */
[----:B------:R-:W-:Y:S01]  /*5830*/  IMAD R3, R3, R15, R0 ;  /* 0x0000000f03037224 */ /* 0x000fe200078e0200 */
[----:B------:R-:W-:Y:S02]  /*5840*/  I2FP.F32.U32 R0, R24 ;  /* 0x0000001800007245 */ /* 0x000fe40000201000 */
[----:B------:R-:W3:Y:S01]  /*5850*/  LDC R26, c[0x0][0x658] ;  /* 0x00019600ff1a7b82 */ /* 0x000ee20000000800 */
[----:B------:R-:W-:Y:S01]  /*5860*/  IMAD.IADD R3, R5, 0x1, R3 ;  /* 0x0000000105037824 */ /* 0x000fe200078e0203 */
[----:B----4-:R-:W-:Y:S01]  /*5870*/  ISETP.NE.U32.AND P0, PT, R28, RZ, PT ;  /* 0x000000ff1c00720c */ /* 0x010fe20003f05070 */
[----:B------:R-:W-:Y:S01]  /*5880*/  FMUL R0, R0, UR4 ;  /* 0x0000000400007c20 */ /* 0x000fe20008400000 */
[----:B------:R-:W-:Y:S02]  /*5890*/  IMAD.MOV.U32 R5, RZ, RZ, -0x1 ;  /* 0xffffffffff057424 */ /* 0x000fe400078e00ff */
[----:B------:R-:W-:Y:S01]  /*58a0*/  ISETP.NE.AND.EX P0, PT, R29, RZ, PT, P0 ;  /* 0x000000ff1d00720c */ /* 0x000fe20003f05300 */
[----:B------:R4:W2:Y:S01]  /*58b0*/  F2I.U32.TRUNC.NTZ R13, R0 ;  /* 0x00000000000d7305 */ /* 0x0008a2000020f000 */
[----:B------:R-:W2:Y:S01]  /*58c0*/  LDC R15, c[0x0][0x148] ;  /* 0x00005200ff0f7b82 */ /* 0x000ea20000000800 */
[----:B0-----:R-:W-:-:S02]  /*58d0*/  SHF.R.U64 R12, R4, R6, R3 ;  /* 0x00000006040c7219 */ /* 0x001fc40000001203 */
[----:B------:R-:W-:-:S05]  /*58e0*/  SHF.R.U32.HI R3, RZ, R6, R3 ;  /* 0x00000006ff037219 */ /* 0x000fca0000011603 */
[----:B------:R-:W0:Y:S01]  /*58f0*/  LDC R20, c[0x0][0x600] ;  /* 0x00018000ff147b82 */ /* 0x000e220000000800 */
[-CC-:B-1----:R-:W-:Y:S02]  /*5900*/  SHF.R.U64 R10, R12, R8.reuse, R3.reuse ;  /* 0x000000080c0a7219 */ /* 0x182fe40000001203 */
[----:B------:R-:W-:-:S05]  /*5910*/  SHF.R.U32.HI R3, RZ, R8, R3 ;  /* 0x00000008ff037219 */ /* 0x000fca0000011603 */
[----:B------:R-:W1:Y:S01]  /*5920*/  LDC R27, c[0x0][0x648] ;  /* 0x00019200ff1b7b82 */ /* 0x000e620000000800 */
[-C--:B---3--:R-:W-:Y:S02]  /*5930*/  SHF.L.U32 R4, R5, R26.reuse, RZ ;  /* 0x0000001a05047219 */ /* 0x088fe400000006ff */
[-CC-:B------:R-:W-:Y:S02]  /*5940*/  SHF.R.U64 R14, R10, R26.reuse, R3.reuse ;  /* 0x0000001a0a0e7219 */ /* 0x180fe40000001203 */
[----:B------:R-:W-:Y:S02]  /*5950*/  SHF.R.U32.HI R5, RZ, R26, R3 ;  /* 0x0000001aff057219 */ /* 0x000fe40000011603 */
[----:B------:R-:W-:Y:S01]  /*5960*/  LOP3.LUT R25, RZ, R4, RZ, 0x33, !PT ;  /* 0x00000004ff197212 */ /* 0x000fe200078e33ff */
[----:B------:R-:W3:Y:S01]  /*5970*/  LDC R30, c[0x0][0x638] ;  /* 0x00018e00ff1e7b82 */ /* 0x000ee20000000800 */
[----:B------:R-:W-:Y:S01]  /*5980*/  SHF.L.U32 R26, R7, R26, RZ ;  /* 0x0000001a071a7219 */ /* 0x000fe200000006ff */
[----:B------:R-:W-:-:S06]  /*5990*/  IMAD.MOV.U32 R4, RZ, RZ, R14 ;  /* 0x000000ffff047224 */ /* 0x000fcc00078e000e */
[----:B------:R-:W0:Y:S01]  /*59a0*/  LDC R31, c[0x0][0x610] ;  /* 0x00018400ff1f7b82 */ /* 0x000e220000000800 */
[----:B----4-:R-:W-:Y:S05]  /*59b0*/  @!P0 BRA `(.L_x_161) ;  /* 0x0000000000288947 */ /* 0x010fea0003800000 */
[----:B------:R-:W4:Y:S02]  /*59c0*/  LDC R3, c[0x0][0x64c] ;  /* 0x00019300ff037b82 */ /* 0x000f240000000800 */
[----:B----4-:R-:W-:-:S05]  /*59d0*/  IADD3 R3, P0, R14, R3, RZ ;  /* 0x000000030e037210 */ /* 0x010fca0007f1e0ff */
        /* <DEDUP_REMOVED lines=8> */
.L_x_161:
[----:B------:R-:W-:Y:S01]  /*5a60*/  ISETP.NE.AND P0, PT, R2, 0x1, PT ;  /* 0x000000010200780c */ /* 0x000fe20003f05270 */
[----:B0-----:R-:W-:Y:S01]  /*5a70*/  VIADD R7, R20, 0xffffffff ;  /* 0xffffffff14077836 */ /* 0x001fe20000000000 */
[----:B-1----:R-:W-:Y:S01]  /*5a80*/  SHF.R.U64 R0, R4, R27, R5 ;  /* 0x0000001b04007219 */ /* 0x002fe20000001205 */
[----:B--2---:R-:W-:Y:S01]  /*5a90*/  IMAD.MOV R13, RZ, RZ, -R13 ;  /* 0x000000ffff0d7224 */ /* 0x004fe200078e0a0d */
[----:B------:R-:W-:Y:S01]  /*5aa0*/  LOP3.LUT R5, R10, R25, RZ, 0xc0, !PT ;  /* 0x000000190a057212 */ /* 0x000fe200078ec0ff */
[----:B------:R-:W-:Y:S01]  /*5ab0*/  IMAD.MOV.U32 R4, RZ, RZ, 0x1 ;  /* 0x00000001ff047424 */ /* 0x000fe200078e00ff */
[----:B------:R-:W-:Y:S01]  /*5ac0*/  LOP3.LUT R12, R12, R7, RZ, 0xc0, !PT ;  /* 0x000000070c0c7212 */ /* 0x000fe200078ec0ff */
[----:B------:R-:W-:Y:S02]  /*5ad0*/  IMAD.MOV R3, RZ, RZ, -R0 ;  /* 0x000000ffff037224 */ /* 0x000fe400078e0a00 */
[----:B------:R-:W-:Y:S02]  /*5ae0*/  IMAD R0, R26, R0, R5 ;  /* 0x000000001a007224 */ /* 0x000fe400078e0205 */
[----:B---3--:R-:W-:-:S02]  /*5af0*/  IMAD R3, R3, R30, R14 ;  /* 0x0000001e03037224 */ /* 0x008fc400078e020e */
[----:B------:R-:W-:Y:S02]  /*5b00*/  @P0 IMAD R21, R15, R13, R24 ;  /* 0x0000000d0f150224 */ /* 0x000fe400078e0218 */
[----:B------:R-:W-:Y:S01]  /*5b10*/  IMAD R5, R3, R20, R12 ;  /* 0x0000001403057224 */ /* 0x000fe200078e020c */
[----:B------:R-:W-:Y:S01]  /*5b20*/  PRMT R3, R4, 0x7610, R3 ;  /* 0x0000761004037816 */ /* 0x000fe20000000003 */
[----:B------:R-:W-:-:S05]  /*5b30*/  IMAD R0, R0, R31, R21 ;  /* 0x0000001f00007224 */ /* 0x000fca00078e0215 */
[----:B------:R-:W-:Y:S02]  /*5b40*/  SEL R91, R5, R0, !P0 ;  /* 0x00000000055b7207 */ /* 0x000fe40004000000 */
[----:B------:R-:W-:-:S07]  /*5b50*/  SEL R0, R0, R5, !P0 ;  /* 0x0000000500007207 */ /* 0x000fce0004000000 */
.L_x_159:
[----:B------:R-:W-:Y:S01]  /*5b60*/  LOP3.LUT P0, RZ, R3, 0xff, RZ, 0xc0, !PT ;  /* 0x000000ff03ff7812 */ /* 0x000fe2000780c0ff */
[----:B------:R-:W-:-:S12]  /*5b70*/  IMAD.MOV.U32 R90, RZ, RZ, R0 ;  /* 0x000000ffff5a7224 */ /* 0x000fd800078e0000 */
[----:B------:R-:W-:Y:S05]  /*5b80*/  @P0 BRA `(.L_x_162) ;  /* 0xffffffb400000947 */ /* 0x000fea000383ffff */
[----:B------:R-:W-:Y:S05]  /*5b90*/  EXIT ;  /* 0x000000000000794d */ /* 0x000fea0003800000 */
.L_x_3:
[----:B0-----:R-:W-:Y:S01]  /*5ba0*/  ULDC.64 UR4, c[0x0][0x650] ;  /* 0x0001940000047ab9 */ /* 0x001fe20000000a00 */
        /* <DEDUP_REMOVED lines=25> */
.L_x_164:
[--C-:B------:R-:W-:Y:S01]  /*5d40*/  SHF.R.U64 R12, R10, R14, R11.reuse ;  /* 0x0000000e0a0c7219 */ /* 0x100fe2000000120b */
[----:B------:R-:W0:Y:S01]  /*5d50*/  LDC R22, c[0x0][0x618] ;  /* 0x00018600ff167b82 */ /* 0x000e220000000800 */
[----:B------:R-:W-:Y:S01]  /*5d60*/  I2FP.F32.U32 R6, R4 ;  /* 0x0000000400067245 */ /* 0x000fe20000201000 */
[----:B------:R-:W-:Y:S01]  /*5d70*/  ULDC UR4, c[0x0][0x150] ;  /* 0x0000540000047ab9 */ /* 0x000fe20000000800 */
[----:B------:R-:W-:Y:S02]  /*5d80*/  SHF.R.U32.HI R5, RZ, R14, R11 ;  /* 0x0000000eff057219 */ /* 0x000fe4000001160b */
[----:B------:R-:W-:Y:S01]  /*5d90*/  IADD3 R9, P0, RZ, -R12, RZ ;  /* 0x8000000cff097210 */ /* 0x000fe20007f1e0ff */
[----:B------:R-:W-:Y:S01]  /*5da0*/  FMUL R11, R6, UR4 ;  /* 0x00000004060b7c20 */ /* 0x000fe20008400000 */
[----:B------:R-:W-:Y:S01]  /*5db0*/  ULDC UR4, c[0x0][0x154] ;  /* 0x0000550000047ab9 */ /* 0x000fe20000000800 */
[----:B------:R-:W1:Y:S02]  /*5dc0*/  LDC.64 R24, c[0x0][0x640] ;  /* 0x00019000ff187b82 */ /* 0x000e640000000a00 */
[----:B------:R-:W-:-:S02]  /*5dd0*/  IMAD.X R5, RZ, RZ, ~R5, P0 ;  /* 0x000000ffff057224 */ /* 0x000fc400000e0e05 */
[----:B------:R-:W2:Y:S01]  /*5de0*/  F2I.U32.TRUNC.NTZ R11, R11 ;  /* 0x0000000b000b7305 */ /* 0x000ea2000020f000 */
[----:B------:R-:W-:-:S03]  /*5df0*/  IMAD.WIDE.U32 R6, R9, R20, R16 ;  /* 0x0000001409067225 */ /* 0x000fc600078e0010 */
[----:B------:R-:W3:Y:S01]  /*5e00*/  LDC R13, c[0x0][0x144] ;  /* 0x00005100ff0d7b82 */ /* 0x000ee20000000800 */
[----:B------:R-:W-:-:S04]  /*5e10*/  IMAD R8, R5, R20, RZ ;  /* 0x0000001405087224 */ /* 0x000fc800078e02ff */
[----:B------:R-:W-:Y:S02]  /*5e20*/  IMAD R5, R9, R21, R8 ;  /* 0x0000001509057224 */ /* 0x000fe400078e0208 */
[----:B------:R-:W-:Y:S01]  /*5e30*/  IMAD.MOV.U32 R8, RZ, RZ, -0x1 ;  /* 0xffffffffff087424 */ /* 0x000fe200078e00ff */
[----:B------:R-:W4:Y:S01]  /*5e40*/  LDC R14, c[0x0][0x608] ;  /* 0x00018200ff0e7b82 */ /* 0x000f220000000800 */
[----:B------:R-:W-:Y:S01]  /*5e50*/  IMAD.IADD R5, R7, 0x1, R5 ;  /* 0x0000000107057824 */ /* 0x000fe200078e0205 */
[----:B------:R-:W-:-:S04]  /*5e60*/  I2FP.F32.U32 R7, R3 ;  /* 0x0000000300077245 */ /* 0x000fc80000201000 */
[-C--:B0-----:R-:W-:Y:S01]  /*5e70*/  SHF.R.U64 R10, R6, R22.reuse, R5 ;  /* 0x00000016060a7219 */ /* 0x081fe20000001205 */
[----:B--2---:R-:W-:Y:S01]  /*5e80*/  IMAD.MOV R6, RZ, RZ, -R11 ;  /* 0x000000ffff067224 */ /* 0x004fe200078e0a0b */
[----:B------:R-:W0:Y:S01]  /*5e90*/  LDC R9, c[0x0][0x658] ;  /* 0x00019600ff097b82 */ /* 0x000e220000000800 */
[----:B-1----:R-:W-:Y:S01]  /*5ea0*/  ISETP.NE.U32.AND P0, PT, R24, RZ, PT ;  /* 0x000000ff1800720c */ /* 0x002fe20003f05070 */
[----:B------:R-:W-:Y:S01]  /*5eb0*/  FMUL R7, R7, UR4 ;  /* 0x0000000407077c20 */ /* 0x000fe20008400000 */
[----:B------:R-:W-:Y:S02]  /*5ec0*/  SHF.R.U32.HI R5, RZ, R22, R5 ;  /* 0x00000016ff057219 */ /* 0x000fe40000011605 */
[----:B------:R-:W-:-:S03]  /*5ed0*/  ISETP.NE.AND.EX P0, PT, R25, RZ, PT, P0 ;  /* 0x000000ff1900720c */ /* 0x000fc60003f05300 */
[----:B------:R-:W1:Y:S01]  /*5ee0*/  LDC R20, c[0x0][0x148] ;  /* 0x00005200ff147b82 */ /* 0x000e620000000800 */
[----:B---3--:R-:W-:Y:S02]  /*5ef0*/  IMAD R23, R13, R6, R4 ;  /* 0x000000060d177224 */ /* 0x008fe400078e0204 */
[----:B------:R-:W-:-:S05]  /*5f00*/  IMAD.MOV.U32 R6, RZ, RZ, 0x1 ;  /* 0x00000001ff067424 */ /* 0x000fca00078e00ff */
[----:B------:R-:W2:Y:S01]  /*5f10*/  LDC R21, c[0x0][0x600] ;  /* 0x00018000ff157b82 */ /* 0x000ea20000000800 */
[-CC-:B----4-:R-:W-:Y:S02]  /*5f20*/  SHF.R.U64 R13, R10, R14.reuse, R5.reuse ;  /* 0x0000000e0a0d7219 */ /* 0x190fe40000001205 */
[----:B------:R-:W-:Y:S02]  /*5f30*/  SHF.R.U32.HI R4, RZ, R14, R5 ;  /* 0x0000000eff047219 */ /* 0x000fe40000011605 */
[----:B------:R3:W4:Y:S03]  /*5f40*/  F2I.U32.TRUNC.NTZ R14, R7 ;  /* 0x00000007000e7305 */ /* 0x000726000020f000 */
[----:B------:R-:W1:Y:S01]  /*5f50*/  LDC R26, c[0x0][0x648] ;  /* 0x00019200ff1a7b82 */ /* 0x000e620000000800 */
[-C--:B0-----:R-:W-:Y:S02]  /*5f60*/  SHF.R.U64 R15, R13, R9.reuse, R4 ;  /* 0x000000090d0f7219 */ /* 0x081fe40000001204 */
[----:B------:R-:W-:-:S02]  /*5f70*/  SHF.L.U32 R8, R8, R9, RZ ;  /* 0x0000000908087219 */ /* 0x000fc400000006ff */
[-C--:B------:R-:W-:Y:S01]  /*5f80*/  SHF.R.U32.HI R5, RZ, R9.reuse, R4 ;  /* 0x00000009ff057219 */ /* 0x080fe20000011604 */
[----:B------:R-:W-:Y:S01]  /*5f90*/  IMAD.MOV.U32 R4, RZ, RZ, R15 ;  /* 0x000000ffff047224 */ /* 0x000fe200078e000f */
[----:B------:R-:W-:Y:S01]  /*5fa0*/  SHF.L.U32 R22, R6, R9, RZ ;  /* 0x0000000906167219 */ /* 0x000fe200000006ff */
[----:B------:R-:W0:Y:S01]  /*5fb0*/  LDC R27, c[0x0][0x638] ;  /* 0x00018e00ff1b7b82 */ /* 0x000e220000000800 */
[----:B------:R-:W-:-:S07]  /*5fc0*/  LOP3.LUT R28, RZ, R8, RZ, 0x33, !PT ;  /* 0x00000008ff1c7212 */ /* 0x000fce00078e33ff */
        /* <DEDUP_REMOVED lines=12> */
.L_x_165:
[----:B------:R-:W-:Y:S01]  /*6090*/  ISETP.NE.AND P0, PT, R2, 0x1, PT ;  /* 0x000000010200780c */ /* 0x000fe20003f05270 */
[----:B--2---:R-:W-:Y:S01]  /*60a0*/  VIADD R7, R21, 0xffffffff ;  /* 0xffffffff15077836 */ /* 0x004fe20000000000 */
[----:B-1----:R-:W-:Y:S01]  /*60b0*/  SHF.R.U64 R5, R4, R26, R5 ;  /* 0x0000001a04057219 */ /* 0x002fe20000001205 */
[----:B------:R-:W-:Y:S01]  /*60c0*/  IMAD.MOV R14, RZ, RZ, -R14 ;  /* 0x000000ffff0e7224 */ /* 0x000fe200078e0a0e */
[----:B------:R-:W-:Y:S01]  /*60d0*/  LOP3.LUT R4, R13, R28, RZ, 0xc0, !PT ;  /* 0x0000001c0d047212 */ /* 0x000fe200078ec0ff */
[----:B------:R-:W-:Y:S01]  /*60e0*/  IMAD.MOV.U32 R8, RZ, RZ, R12 ;  /* 0x000000ffff087224 */ /* 0x000fe200078e000c */
[----:B------:R-:W-:Y:S01]  /*60f0*/  LOP3.LUT R10, R10, R7, RZ, 0xc0, !PT ;  /* 0x000000070a0a7212 */ /* 0x000fe200078ec0ff */
[----:B------:R-:W-:Y:S02]  /*6100*/  IMAD.MOV R6, RZ, RZ, -R5 ;  /* 0x000000ffff067224 */ /* 0x000fe400078e0a05 */
[----:B------:R-:W-:-:S04]  /*6110*/  IMAD R4, R22, R5, R4 ;  /* 0x0000000516047224 */ /* 0x000fc800078e0204 */
[----:B------:R-:W-:Y:S02]  /*6120*/  @P0 IMAD R23, R20, R14, R3 ;  /* 0x0000000e14170224 */ /* 0x000fe400078e0203 */
[----:B0-----:R-:W-:Y:S02]  /*6130*/  IMAD R3, R6, R27, R15 ;  /* 0x0000001b06037224 */ /* 0x001fe400078e020f */
[----:B------:R-:W-:Y:S02]  /*6140*/  IMAD R7, R4, R29, R23 ;  /* 0x0000001d04077224 */ /* 0x000fe400078e0217 */
[----:B------:R-:W-:Y:S02]  /*6150*/  IMAD R4, R3, R21, R10 ;  /* 0x0000001503047224 */ /* 0x000fe400078e020a */
[----:B------:R-:W-:-:S03]  /*6160*/  IMAD.MOV.U32 R6, RZ, RZ, 0x1 ;  /* 0x00000001ff067424 */ /* 0x000fc600078e00ff */
[----:B------:R-:W-:Y:S02]  /*6170*/  SEL R9, R4, R7, !P0 ;  /* 0x0000000704097207 */ /* 0x000fe40004000000 */
[----:B------:R-:W-:-:S07]  /*6180*/  SEL R7, R7, R4, !P0 ;  /* 0x0000000407077207 */ /* 0x000fce0004000000 */
.L_x_163:
[----:B------:R-:W-:-:S08]  /*6190*/  NOP ;  /* 0x0000000000007918 */ /* 0x000fd00000000000 */
[----:B------:R-:W0:-:S00]  /*61a0*/  USETMAXREG.DEALLOC.CTAPOOL 0x28 ;  /* 0x00000028000079c8 */ /* 0x000e0000080e0500 */
[----:B0-----:R-:W-:-:S13]  /*61b0*/  ISETP.NE.AND P0, PT, R0, RZ, PT ;  /* 0x000000ff0000720c */ /* 0x001fda0003f05270 */
[----:B------:R-:W-:Y:S05]  /*61c0*/  @P0 EXIT ;  /* 0x000000000000094d */ /* 0x000fea0003800000 */
[----:B------:R-:W-:Y:S01]  /*61d0*/  LOP3.LUT P0, RZ, R6, 0xff, RZ, 0xc0, !PT ;  /* 0x000000ff06ff7812 */ /* 0x000fe2000780c0ff */
[----:B------:R-:W-:Y:S02]  /*61e0*/  IMAD.MOV.U32 R0, RZ, RZ, 0x1 ;  /* 0x00000001ff007424 */ /* 0x000fe400078e00ff */
[----:B------:R-:W-:-:S10]  /*61f0*/  IMAD.MOV.U32 R12, RZ, RZ, RZ ;  /* 0x000000ffff0c7224 */ /* 0x000fd400078e00ff */
[----:B------:R-:W-:Y:S05]  /*6200*/  @!P0 BRA `(.L_x_166) ;  /* 0x0000000c00388947 */ /* 0x000fea0003800000 */
[----:B------:R-:W0:Y:S01]  /*6210*/  LDC R0, c[0x0][0x28c] ;  /* 0x0000a300ff007b82 */ /* 0x000e220000000800 */
[----:B------:R-:W-:Y:S01]  /*6220*/  ULDC UR5, c[0x0][0x600] ;  /* 0x0001800000057ab9 */ /* 0x000fe20000000800 */
[----:B------:R-:W-:Y:S01]  /*6230*/  ULDC UR4, c[0x0][0xc] ;  /* 0x0000030000047ab9 */ /* 0x000fe20000000800 */
[----:B------:R-:W-:Y:S01]  /*6240*/  UIADD3 UR16, UR5, -0x1, URZ ;  /* 0xffffffff05107890 */ /* 0x000fe2000fffe03f */
[C---:B------:R-:W-:Y:S01]  /*6250*/  LOP3.LUT P2, RZ, R18.reuse, 0x7f, RZ, 0xc0, !PT ;  /* 0x0000007f12ff7812 */ /* 0x040fe2000784c0ff */
[----:B------:R-:W-:Y:S01]  /*6260*/  ULDC UR6, c[0x0][0x658] ;  /* 0x0001960000067ab9 */ /* 0x000fe20000000800 */
[----:B------:R-:W-:Y:S01]  /*6270*/  ULDC UR5, c[0x0][0x10] ;  /* 0x0000040000057ab9 */ /* 0x000fe20000000800 */
[----:B------:R-:W-:Y:S01]  /*6280*/  UMOV UR7, 0xffffffff ;  /* 0xffffffff00077882 */ /* 0x000fe20000000000 */
[----:B------:R-:W-:Y:S01]  /*6290*/  UMOV UR8, 0x1 ;  /* 0x0000000100087882 */ /* 0x000fe20000000000 */
[----:B------:R-:W-:Y:S01]  /*62a0*/  UIMAD.WIDE.U32 UR4, UR4, UR5, URZ ;  /* 0x00000005040472a5 */ /* 0x000fe2000f8e003f */
[----:B------:R-:W-:Y:S01]  /*62b0*/  LOP3.LUT P0, RZ, R18, 0x1f, RZ, 0xc0, !PT ;  /* 0x0000001f12ff7812 */ /* 0x000fe2000780c0ff */
[----:B------:R-:W-:Y:S01]  /*62c0*/  USHF.L.U32 UR7, UR7, UR6, URZ ;  /* 0x0000000607077299 */ /* 0x000fe2000800063f */
[----:B------:R-:W-:Y:S01]  /*62d0*/  BSSY B0, `(.L_x_166) ;  /* 0x00000c1000007945 */ /* 0x000fe20003800000 */
[----:B------:R-:W-:Y:S01]  /*62e0*/  USHF.L.U32 UR18, UR8, UR6, URZ ;  /* 0x0000000608127299 */ /* 0x000fe2000800063f */
[----:B------:R-:W-:Y:S01]  /*62f0*/  IMAD.MOV.U32 R13, RZ, RZ, 0x1 ;  /* 0x00000001ff0d7424 */ /* 0x000fe200078e00ff */
[----:B------:R-:W-:Y:S01]  /*6300*/  LOP3.LUT R11, R19, 0x2, RZ, 0xfc, !PT ;  /* 0x00000002130b7812 */ /* 0x000fe200078efcff */
[----:B------:R-:W-:Y:S01]  /*6310*/  ULDC UR6, c[0x0][0x14] ;  /* 0x0000050000067ab9 */ /* 0x000fe20000000800 */
[----:B------:R-:W-:Y:S01]  /*6320*/  PLOP3.LUT P0, PT, P0, P2, PT, 0x8a, 0x0 ;  /* 0x000000000000781c */ /* 0x000fe20000705172 */
[----:B------:R-:W-:Y:S01]  /*6330*/  UIMAD.WIDE.U32 UR20, UR4, UR6, URZ ;  /* 0x00000006041472a5 */ /* 0x000fe2000f8e003f */
[----:B------:R-:W-:Y:S01]  /*6340*/  IMAD.MOV.U32 R12, RZ, RZ, RZ ;  /* 0x000000ffff0c7224 */ /* 0x000fe200078e00ff */
[----:B------:R-:W-:-:S02]  /*6350*/  UIMAD UR13, UR5, UR6, URZ ;  /* 0x00000006050d72a4 */ /* 0x000fc4000f8e023f */
[----:B------:R-:W-:Y:S01]  /*6360*/  ULOP3.LUT UR17, URZ, UR7, URZ, 0x33, !UPT ;  /* 0x000000073f117292 */ /* 0x000fe2000f8e333f */
[----:B0-----:R-:W-:Y:S01]  /*6370*/  VIADD R0, R0, 0x7f ;  /* 0x0000007f00007836 */ /* 0x001fe20000000000 */
[----:B------:R-:W-:Y:S01]  /*6380*/  UIADD3 UR13, UR21, UR13, URZ ;  /* 0x0000000d150d7290 */ /* 0x000fe2000fffe03f */
[----:B------:R-:W-:-:S03]  /*6390*/  ULDC.64 UR22, c[0x0][0x198] ;  /* 0x0000660000167ab9 */ /* 0x000fc60000000a00 */
[----:B------:R-:W-:-:S04]  /*63a0*/  SHF.R.S32.HI R3, RZ, 0x1f, R0 ;  /* 0x0000001fff037819 */ /* 0x000fc80000011400 */
[----:B------:R-:W-:Y:S01]  /*63b0*/  LEA.HI R3, R3, R0, RZ, 0x7 ;  /* 0x0000000003037211 */ /* 0x000fe200078f38ff */
[----:B------:R-:W-:-:S03]  /*63c0*/  IMAD.MOV.U32 R0, RZ, RZ, 0x1 ;  /* 0x00000001ff007424 */ /* 0x000fc600078e00ff */
[----:B------:R-:W-:-:S05]  /*63d0*/  SHF.R.S32.HI R3, RZ, 0x7, R3 ;  /* 0x00000007ff037819 */ /* 0x000fca0000011403 */
[----:B------:R-:W-:-:S07]  /*63e0*/  VIADD R10, R3, 0x1 ;  /* 0x00000001030a7836 */ /* 0x000fce0000000000 */
.L_x_178:
[----:B------:R-:W-:-:S03]  /*63f0*/  UMOV UR4, 0xffffffff ;  /* 0xffffffff00047882 */ /* 0x000fc60000000000 */
[----:B------:R-:W-:Y:S05]  /*6400*/  BRA.DIV UR4, `(.L_x_167) ;  /* 0x00000012040c7947 */ /* 0x000fea000b800000 */
[----:B------:R-:W-:-:S13]  /*6410*/  ELECT P6, URZ, PT ;  /* 0x00000000003f782f */ /* 0x000fda00038c0000 */
.L_x_192:
[----:B------:R-:W0:Y:S01]  /*6420*/  LDC R4, c[0x0][0x28c] ;  /* 0x0000a300ff047b82 */ /* 0x000e220000000800 */
[----:B------:R-:W-:Y:S01]  /*6430*/  BSSY B1, `(.L_x_168) ;  /* 0x0000037000017945 */ /* 0x000fe20003800000 */
[----:B0-----:R-:W-:-:S13]  /*6440*/  ISETP.LT.OR P6, PT, R4, 0x1, !P6 ;  /* 0x000000010400780c */ /* 0x001fda00077c1670 */
[----:B------:R-:W-:Y:S05]  /*6450*/  @P6 BRA `(.L_x_169) ;  /* 0x0000000000d06947 */ /* 0x000fea0003800000 */
[----:B------:R-:W-:Y:S02]  /*6460*/  IMAD.SHL.U32 R15, R9, 0x40, RZ ;  /* 0x00000040090f7824 */ /* 0x000fe400078e00ff */
[----:B------:R-:W-:Y:S02]  /*6470*/  IMAD R18, R7, 0xc0, RZ ;  /* 0x000000c007127824 */ /* 0x000fe400078e02ff */
[----:B------:R-:W-:Y:S02]  /*6480*/  IMAD.MOV.U32 R20, RZ, RZ, RZ ;  /* 0x000000ffff147224 */ /* 0x000fe400078e00ff */
[----:B------:R-:W-:Y:S02]  /*6490*/  IMAD.MOV.U32 R4, RZ, RZ, R10 ;  /* 0x000000ffff047224 */ /* 0x000fe400078e000a */
[----:B------:R-:W-:Y:S02]  /*64a0*/  IMAD.MOV.U32 R5, RZ, RZ, R0 ;  /* 0x000000ffff057224 */ /* 0x000fe400078e0000 */
[----:B------:R-:W-:-:S07]  /*64b0*/  IMAD.MOV.U32 R6, RZ, RZ, R12 ;  /* 0x000000ffff067224 */ /* 0x000fce00078e000c */
.L_x_173:
[----:B------:R-:W0:Y:S01]  /*64c0*/  S2R R14, SR_CgaCtaId ;  /* 0x00000000000e7919 */ /* 0x000e220000008800 */
[----:B------:R-:W-:Y:S01]  /*64d0*/  MOV R7, 0x400 ;  /* 0x0000040000077802 */ /* 0x000fe20000000f00 */
[----:B------:R-:W1:Y:S03]  /*64e0*/  @!P2 LDC R9, c[0x0][0x500] ;  /* 0x00014000ff09ab82 */ /* 0x000e660000000800 */
[----:B0-----:R-:W-:Y:S02]  /*64f0*/  LEA R21, R14, R7, 0x18 ;  /* 0x000000070e157211 */ /* 0x001fe400078ec0ff */
[----:B------:R-:W-:-:S03]  /*6500*/  SHF.L.U32 R7, R5, 0x1f, RZ ;  /* 0x0000001f05077819 */ /* 0x000fc600000006ff */
[----:B------:R-:W-:-:S04]  /*6510*/  IMAD R14, R6, 0x8, R21 ;  /* 0x00000008060e7824 */ /* 0x000fc800078e0215 */
[----:B------:R-:W0:Y:S02]  /*6520*/  SYNCS.PHASECHK.TRANS64.TRYWAIT P1, [R14+URZ+0x38], R7 ;  /* 0x000038070e0075a7 */ /* 0x000e24000802017f */
[----:B01----:R-:W-:Y:S05]  /*6530*/  @!P1 BRA `(.L_x_170) ;  /* 0x0000000c00e09947 */ /* 0x003fea0003800000 */
.L_x_193:
[----:B0-----:R-:W-:Y:S01]  /*6540*/  PRMT R7, R11, 0x9910, RZ ;  /* 0x000099100b077816 */ /* 0x001fe200000000ff */
[----:B------:R0:W-:Y:S03]  /*6550*/  @!P2 SYNCS.ARRIVE.TRANS64 RZ, [R14+URZ], R9 ;  /* 0x000000090effa9a7 */ /* 0x0001e6000800003f */
[----:B------:R-:W-:-:S13]  /*6560*/  ISETP.NE.AND P1, PT, R7, 0x2, PT ;  /* 0x000000020700780c */ /* 0x000fda0003f25270 */
[----:B0-----:R-:W-:Y:S05]  /*6570*/  @P1 BRA `(.L_x_171) ;  /* 0x0000000000041947 */ /* 0x001fea0003800000 */
[----:B------:R-:W-:Y:S01]  /*6580*/  BPT.TRAP 0x1 ;  /* 0x000000040000795c */ /* 0x000fe20000300000 */
.L_x_171:
[----:B------:R-:W-:Y:S05]  /*6590*/  @P0 BRA `(.L_x_172) ;  /* 0x0000000000040947 */ /* 0x000fea0003800000 */
[----:B------:R-:W-:Y:S01]  /*65a0*/  BPT.TRAP 0x1 ;  /* 0x000000040000795c */ /* 0x000fe20000300000 */
.L_x_172:
[--C-:B------:R-:W-:Y:S01]  /*65b0*/  IMAD R7, R6, 0x6000, R21.reuse ;  /* 0x0000600006077824 */ /* 0x100fe200078e0215 */
[----:B------:R-:W-:Y:S01]  /*65c0*/  R2UR UR9, R14 ;  /* 0x000000000e0972ca */ /* 0x000fe200000e0000 */
[----:B------:R-:W-:Y:S01]  /*65d0*/  IMAD R21, R6, 0x2000, R21 ;  /* 0x0000200006157824 */ /* 0x000fe200078e0215 */
[----:B------:R-:W-:Y:S01]  /*65e0*/  UIADD3 UR4, UP0, UR22, 0xf0, URZ ;  /* 0x000000f016047890 */ /* 0x000fe2000ff1e03f */
[----:B------:R-:W-:Y:S01]  /*65f0*/  VIADD R4, R4, 0xffffffff ;  /* 0xffffffff04047836 */ /* 0x000fe20000000000 */
[----:B------:R-:W-:Y:S01]  /*6600*/  R2UR UR5, R7 ;  /* 0x00000000070572ca */ /* 0x000fe200000e0000 */
[----:B------:R-:W-:Y:S01]  /*6610*/  UIADD3 UR24, UP1, UR22, 0x1f0, URZ ;  /* 0x000001f016187890 */ /* 0x000fe2000ff3e03f */
[----:B------:R-:W-:Y:S01]  /*6620*/  R2UR UR8, R21 ;  /* 0x00000000150872ca */ /* 0x000fe200000e0000 */
[----:B------:R-:W-:Y:S01]  /*6630*/  VIADD R6, R6, 0x1 ;  /* 0x0000000106067836 */ /* 0x000fe20000000000 */
[----:B------:R-:W-:Y:S01]  /*6640*/  R2UR UR11, R18 ;  /* 0x00000000120b72ca */ /* 0x000fe200000e0000 */
[----:B------:R-:W-:Y:S01]  /*6650*/  UIADD3.X UR25, URZ, UR23, URZ, UP1, !UPT ;  /* 0x000000173f197290 */ /* 0x000fe20008ffe43f */
[----:B------:R-:W-:Y:S01]  /*6660*/  R2UR UR10, R20 ;  /* 0x00000000140a72ca */ /* 0x000fe200000e0000 */
[----:B------:R-:W-:Y:S01]  /*6670*/  UMOV UR6, 0x0 ;  /* 0x0000000000067882 */ /* 0x000fe20000000000 */
[----:B------:R-:W-:Y:S01]  /*6680*/  R2UR UR12, R8 ;  /* 0x00000000080c72ca */ /* 0x000fe200000e0000 */
[----:B------:R-:W-:Y:S01]  /*6690*/  UMOV UR7, 0x10000000 ;  /* 0x1000000000077882 */ /* 0x000fe20000000000 */
[----:B------:R-:W-:Y:S01]  /*66a0*/  R2UR UR19, R15 ;  /* 0x000000000f1372ca */ /* 0x000fe200000e0000 */
[----:B------:R-:W-:Y:S01]  /*66b0*/  VIADD R20, R20, 0x80 ;  /* 0x0000008014147836 */ /* 0x000fe20000000000 */
[----:B------:R-:W-:Y:S01]  /*66c0*/  ISETP.GT.AND P3, PT, R4, 0x1, PT ;  /* 0x000000010400780c */ /* 0x000fe20003f64270 */
[----:B------:R-:W-:Y:S01]  /*66d0*/  UIADD3 UR14, UR5, 0x180, URZ ;  /* 0x00000180050e7890 */ /* 0x000fe2000fffe03f */
[----:B------:R-:W-:Y:S01]  /*66e0*/  ISETP.NE.AND P1, PT, R6, 0x7, PT ;  /* 0x000000070600780c */ /* 0x000fe20003f25270 */
[----:B------:R-:W-:-:S02]  /*66f0*/  UIADD3.X UR5, URZ, UR23, URZ, UP0, !UPT ;  /* 0x000000173f057290 */ /* 0x000fc400087fe43f */
[----:B------:R-:W-:Y:S01]  /*6700*/  UIADD3 UR15, UR8, 0x2a180, URZ ;  /* 0x0002a180080f7890 */ /* 0x000fe2000fffe03f */
[----:B------:R-:W-:Y:S02]  /*6710*/  SEL R14, RZ, 0x1, P1 ;  /* 0x00000001ff0e7807 */ /* 0x000fe40000800000 */
[----:B------:R-:W-:Y:S01]  /*6720*/  UMOV UR8, UR14 ;  /* 0x0000000e00087c82 */ /* 0x000fe20008000000 */
[----:B------:R-:W-:Y:S02]  /*6730*/  SEL R6, R6, RZ, P1 ;  /* 0x000000ff06067207 */ /* 0x000fe40000800000 */
[----:B------:R-:W-:Y:S01]  /*6740*/  LOP3.LUT R5, R5, R14, RZ, 0x3c, !PT ;  /* 0x0000000e05057212 */ /* 0x000fe200078e3cff */
[----:B------:R0:W-:Y:S02]  /*6750*/  UTMALDG.3D [UR8], [UR4], desc[UR6] ;  /* 0x00000608040075b4 */ /* 0x0001e40008011000 */
[----:B0-----:R-:W-:Y:S01]  /*6760*/  UMOV UR8, UR15 ;  /* 0x0000000f00087c82 */ /* 0x001fe20008000000 */
[----:B------:R-:W-:-:S02]  /*6770*/  UMOV UR11, UR19 ;  /* 0x00000013000b7c82 */ /* 0x000fc40008000000 */
[----:B------:R0:W-:Y:S02]  /*6780*/  UTMALDG.3D [UR8], [UR24], desc[UR6] ;  /* 0x00000608180075b4 */ /* 0x0001e40008011000 */
[----:B0-----:R-:W-:Y:S05]  /*6790*/  @P3 BRA `(.L_x_173) ;  /* 0xfffffffc00483947 */ /* 0x001fea000383ffff */
.L_x_169:
[----:B------:R-:W-:Y:S05]  /*67a0*/  BSYNC B1 ;  /* 0x0000000000017941 */ /* 0x000fea0003800000 */
.L_x_168:
[----:B------:R-:W-:Y:S01]  /*67b0*/  LOP3.LUT P4, RZ, R13, 0xff, RZ, 0xc0, !PT ;  /* 0x000000ff0dff7812 */ /* 0x000fe2000788c0ff */
[C---:B------:R-:W-:Y:S01]  /*67c0*/  IMAD.IADD R12, R3.reuse, 0x1, R12 ;  /* 0x00000001030c7824 */ /* 0x040fe200078e020c */
[----:B------:R-:W-:Y:S01]  /*67d0*/  ULDC.64 UR4, c[0x0][0x650] ;  /* 0x0001940000047ab9 */ /* 0x000fe20000000a00 */
[C---:B------:R-:W-:Y:S01]  /*67e0*/  ISETP.GE.U32.AND P3, PT, R3.reuse, 0x7, PT ;  /* 0x000000070300780c */ /* 0x040fe20003f66070 */
[----:B------:R-:W-:Y:S01]  /*67f0*/  BSSY B1, `(.L_x_174) ;  /* 0x000006c000017945 */ /* 0x000fe20003800000 */
[C---:B------:R-:W-:Y:S01]  /*6800*/  IMAD.WIDE.U32 R4, R12.reuse, 0x24924925, RZ ;  /* 0x249249250c047825 */ /* 0x040fe200078e00ff */
[C---:B------:R-:W-:Y:S02]  /*6810*/  ISETP.GT.U32.AND P1, PT, R12.reuse, 0x6, PT ;  /* 0x000000060c00780c */ /* 0x040fe40003f24070 */
[----:B------:R-:W-:Y:S01]  /*6820*/  PRMT R13, RZ, 0x7610, R13 ;  /* 0x00007610ff0d7816 */ /* 0x000fe2000000000d */
[----:B------:R-:W-:Y:S01]  /*6830*/  IMAD.IADD R4, R12, 0x1, -R5 ;  /* 0x000000010c047824 */ /* 0x000fe200078e0a05 */
[----:B------:R-:W-:Y:S01]  /*6840*/  ISETP.LT.U32.AND P1, PT, R3, 0x7, P1 ;  /* 0x000000070300780c */ /* 0x000fe20000f21070 */
[----:B------:R-:W-:-:S02]  /*6850*/  IMAD.MOV.U32 R9, RZ, RZ, -0x1 ;  /* 0xffffffffff097424 */ /* 0x000fc400078e00ff */
[----:B------:R-:W0:Y:S01]  /*6860*/  @P4 S2R R7, SR_CgaCtaId ;  /* 0x0000000000074919 */ /* 0x000e220000008800 */
[----:B------:R-:W-:Y:S01]  /*6870*/  @P4 MOV R6, 0x400 ;  /* 0x0000040000064802 */ /* 0x000fe20000000f00 */
[----:B------:R-:W-:Y:S01]  /*6880*/  IMAD.MOV.U32 R8, RZ, RZ, -0x1 ;  /* 0xffffffffff087424 */ /* 0x000fe200078e00ff */
[----:B------:R-:W-:-:S04]  /*6890*/  LEA.HI R4, R4, R5, RZ, 0x1f ;  /* 0x0000000504047211 */ /* 0x000fc800078ff8ff */
[--C-:B------:R-:W-:Y:S02]  /*68a0*/  SHF.R.U32.HI R5, RZ, 0x2, R4.reuse ;  /* 0x00000002ff057819 */ /* 0x100fe40000011604 */
[----:B------:R-:W-:-:S03]  /*68b0*/  PRMT R4, RZ, 0x7610, R4 ;  /* 0x00007610ff047816 */ /* 0x000fc60000000004 */
[----:B------:R-:W-:Y:S01]  /*68c0*/  IMAD R12, R5, -0x7, R12 ;  /* 0xfffffff9050c7824 */ /* 0x000fe200078e020c */
[----:B0-----:R-:W-:Y:S02]  /*68d0*/  @P4 LEA R6, R7, R6, 0x18 ;  /* 0x0000000607064211 */ /* 0x001fe400078ec0ff */
[----:B------:R-:W-:Y:S02]  /*68e0*/  SEL R7, RZ, 0x1, !P1 ;  /* 0x00000001ff077807 */ /* 0x000fe40004800000 */
[----:B------:R-:W-:Y:S01]  /*68f0*/  IADD3 R16, P1, R16, UR20, RZ ;  /* 0x0000001410107c10 */ /* 0x000fe2000ff3e0ff */
[----:B------:R0:W-:Y:S01]  /*6900*/  @P4 SYNCS.ARRIVE.TRANS64.A1T0 RZ, [R6+URZ+0x88], RZ ;  /* 0x000088ff06ff49a7 */ /* 0x0001e2000810003f */
[----:B------:R-:W-:Y:S01]  /*6910*/  LOP3.LUT R0, R0, R7, RZ, 0x3c, !PT ;  /* 0x0000000700007212 */ /* 0x000fe200078e3cff */
[----:B------:R-:W-:Y:S01]  /*6920*/  IMAD.MOV.U32 R7, RZ, RZ, -0x1 ;  /* 0xffffffffff077424 */ /* 0x000fe200078e00ff */
[----:B------:R-:W-:Y:S02]  /*6930*/  IADD3.X R17, R17, UR13, RZ, P1, !PT ;  /* 0x0000000d11117c10 */ /* 0x000fe40008ffe4ff */
[----:B------:R-:W-:-:S02]  /*6940*/  ISETP.GE.U32.AND P1, PT, R16, UR4, PT ;  /* 0x0000000410007c0c */ /* 0x000fc4000bf26070 */
[----:B------:R-:W-:Y:S02]  /*6950*/  @P3 LOP3.LUT R0, R0, 0x1, R5, 0x78, !PT ;  /* 0x0000000100003812 */ /* 0x000fe400078e7805 */
[----:B------:R-:W-:-:S13]  /*6960*/  ISETP.GE.U32.AND.EX P1, PT, R17, UR5, PT, P1 ;  /* 0x0000000511007c0c */ /* 0x000fda000bf26110 */
[----:B0-----:R-:W-:Y:S05]  /*6970*/  @P1 BRA `(.L_x_175) ;  /* 0x00000004004c1947 */ /* 0x001fea0003800000 */
[----:B------:R-:W-:Y:S01]  /*6980*/  ULDC.64 UR4, c[0x0][0x628] ;  /* 0x00018a0000047ab9 */ /* 0x000fe20000000a00 */
[----:B------:R-:W0:Y:S01]  /*6990*/  S2R R15, SR_CTAID.X ;  /* 0x00000000000f7919 */ /* 0x000e220000002500 */
[----:B------:R-:W-:Y:S01]  /*69a0*/  ISETP.NE.U32.AND P1, PT, RZ, UR4, PT ;  /* 0x00000004ff007c0c */ /* 0x000fe2000bf25070 */
[----:B------:R-:W-:Y:S01]  /*69b0*/  ULDC UR7, c[0x0][0x630] ;  /* 0x00018c0000077ab9 */ /* 0x000fe20000000800 */
[----:B------:R-:W-:Y:S01]  /*69c0*/  IMAD.MOV.U32 R4, RZ, RZ, R16 ;  /* 0x000000ffff047224 */ /* 0x000fe200078e0010 */
[----:B------:R-:W1:Y:S01]  /*69d0*/  S2R R14, SR_CTAID.Y ;  /* 0x00000000000e7919 */ /* 0x000e620000002600 */
[----:B------:R-:W-:Y:S01]  /*69e0*/  ISETP.NE.AND.EX P1, PT, RZ, UR5, PT, P1 ;  /* 0x00000005ff007c0c */ /* 0x000fe2000bf25310 */
[----:B------:R-:W-:-:S12]  /*69f0*/  IMAD.MOV.U32 R5, RZ, RZ, R17 ;  /* 0x000000ffff057224 */ /* 0x000fd800078e0011 */
[----:B------:R-:W-:Y:S05]  /*6a00*/  @!P1 BRA `(.L_x_176) ;  /* 0x0000000000289947 */ /* 0x000fea0003800000 */
[----:B------:R-:W-:Y:S02]  /*6a10*/  ULDC UR6, c[0x0][0x634] ;  /* 0x00018d0000067ab9 */ /* 0x000fe40000000800 */
[----:B------:R-:W-:-:S05]  /*6a20*/  IADD3 R9, P1, R16, UR6, RZ ;  /* 0x0000000610097c10 */ /* 0x000fca000ff3e0ff */
[----:B------:R-:W-:-:S04]  /*6a30*/  IMAD.X R21, RZ, RZ, R17, P1 ;  /* 0x000000ffff157224 */ /* 0x000fc800008e0611 */
[----:B------:R-:W-:-:S04]  /*6a40*/  IMAD.WIDE.U32 R6, R21, UR4, RZ ;  /* 0x0000000415067c25 */ /* 0x000fc8000f8e00ff */
[----:B------:R-:W-:-:S04]  /*6a50*/  IMAD.WIDE.U32 R6, P1, R9, UR5, R6 ;  /* 0x0000000509067c25 */ /* 0x000fc8000f820006 */
[----:B------:R-:W-:-:S04]  /*6a60*/  IMAD.WIDE.U32 R8, R9, UR4, RZ ;  /* 0x0000000409087c25 */ /* 0x000fc8000f8e00ff */
[----:B------:R-:W-:Y:S01]  /*6a70*/  IMAD.X R5, RZ, RZ, RZ, P1 ;  /* 0x000000ffff057224 */ /* 0x000fe200008e06ff */
[----:B------:R-:W-:Y:S01]  /*6a80*/  IADD3 RZ, P1, R9, R6, RZ ;  /* 0x0000000609ff7210 */ /* 0x000fe20007f3e0ff */
[----:B------:R-:W-:-:S04]  /*6a90*/  IMAD.MOV.U32 R4, RZ, RZ, R7 ;  /* 0x000000ffff047224 */ /* 0x000fc800078e0007 */
[----:B------:R-:W-:-:S08]  /*6aa0*/  IMAD.WIDE.U32.X R4, R21, UR5, R4, P1 ;  /* 0x0000000515047c25 */ /* 0x000fd000088e0404 */
.L_x_176:
[--C-:B------:R-:W-:Y:S01]  /*6ab0*/  SHF.R.U64 R8, R4, UR7, R5.reuse ;  /* 0x0000000704087c19 */ /* 0x100fe20008001205 */
[----:B------:R-:W-:Y:S01]  /*6ac0*/  ULDC.64 UR4, c[0x0][0x620] ;  /* 0x0001880000047ab9 */ /* 0x000fe20000000a00 */
[----:B------:R-:W-:Y:S01]  /*6ad0*/  SHF.R.U32.HI R4, RZ, UR7, R5 ;  /* 0x00000007ff047c19 */ /* 0x000fe20008011605 */
[----:B------:R-:W2:Y:S01]  /*6ae0*/  LDC R24, c[0x0][0x144] ;  /* 0x00005100ff187b82 */ /* 0x000ea20000000800 */
[----:B------:R-:W-:Y:S01]  /*6af0*/  IADD3 R7, P1, RZ, -R8, RZ ;  /* 0x80000008ff077210 */ /* 0x000fe20007f3e0ff */
[----:B------:R-:W-:Y:S01]  /*6b00*/  ULDC.64 UR8, c[0x0][0x640] ;  /* 0x0001900000087ab9 */ /* 0x000fe20000000a00 */
[----:B0-----:R-:W-:Y:S01]  /*6b10*/  I2FP.F32.U32 R9, R15 ;  /* 0x0000000f00097245 */ /* 0x001fe20000201000 */
[----:B------:R-:W-:Y:S02]  /*6b20*/  ULDC UR6, c[0x0][0x608] ;  /* 0x0001820000067ab9 */ /* 0x000fe40000000800 */
[----:B------:R-:W-:Y:S01]  /*6b30*/  IMAD.X R4, RZ, RZ, ~R4, P1 ;  /* 0x000000ffff047224 */ /* 0x000fe200008e0e04 */
[----:B------:R-:W-:Y:S01]  /*6b40*/  ISETP.NE.U32.AND P1, PT, RZ, UR8, PT ;  /* 0x00000008ff007c0c */ /* 0x000fe2000bf25070 */
[----:B------:R-:W0:Y:S02]  /*6b50*/  LDC R21, c[0x0][0x148] ;  /* 0x00005200ff157b82 */ /* 0x000e240000000800 */
[----:B------:R-:W-:Y:S01]  /*6b60*/  IMAD R6, R4, UR4, RZ ;  /* 0x0000000404067c24 */ /* 0x000fe2000f8e02ff */
[----:B------:R-:W-:Y:S01]  /*6b70*/  ISETP.NE.AND.EX P1, PT, RZ, UR9, PT, P1 ;  /* 0x00000009ff007c0c */ /* 0x000fe2000bf25310 */
[----:B------:R-:W-:Y:S01]  /*6b80*/  IMAD.WIDE.U32 R4, R7, UR4, R16 ;  /* 0x0000000407047c25 */ /* 0x000fe2000f8e0010 */
[----:B------:R-:W-:-:S03]  /*6b90*/  ULDC UR4, c[0x0][0x150] ;  /* 0x0000540000047ab9 */ /* 0x000fc60000000800 */
[----:B------:R-:W-:Y:S02]  /*6ba0*/  IMAD R7, R7, UR5, R6 ;  /* 0x0000000507077c24 */ /* 0x000fe4000f8e0206 */
[----:B------:R-:W-:Y:S01]  /*6bb0*/  FMUL R6, R9, UR4 ;  /* 0x0000000409067c20 */ /* 0x000fe20008400000 */
[----:B------:R-:W-:Y:S01]  /*6bc0*/  ULDC UR4, c[0x0][0x618] ;  /* 0x0001860000047ab9 */ /* 0x000fe20000000800 */
[----:B------:R-:W-:Y:S01]  /*6bd0*/  ULDC UR5, c[0x0][0x154] ;  /* 0x0000550000057ab9 */ /* 0x000fe20000000800 */
[----:B------:R-:W-:-:S03]  /*6be0*/  IMAD.IADD R5, R5, 0x1, R7 ;  /* 0x0000000105057824 */ /* 0x000fc600078e0207 */
[----:B------:R-:W3:Y:S02]  /*6bf0*/  F2I.U32.TRUNC.NTZ R6, R6 ;  /* 0x0000000600067305 */ /* 0x000ee4000020f000 */
[----:B------:R-:W-:Y:S02]  /*6c00*/  SHF.R.U64 R9, R4, UR4, R5 ;  /* 0x0000000404097c19 */ /* 0x000fe40008001205 */
[----:B-1----:R-:W-:-:S05]  /*6c10*/  I2FP.F32.U32 R4, R14 ;  /* 0x0000000e00047245 */ /* 0x002fca0000201000 */
[----:B------:R-:W-:Y:S01]  /*6c20*/  FMUL R22, R4, UR5 ;  /* 0x0000000504167c20 */ /* 0x000fe20008400000 */
[----:B------:R-:W-:Y:S01]  /*6c30*/  SHF.R.U32.HI R4, RZ, UR4, R5 ;  /* 0x00000004ff047c19 */ /* 0x000fe20008011605 */
[----:B------:R-:W-:-:S03]  /*6c40*/  ULDC UR4, c[0x0][0x658] ;  /* 0x0001960000047ab9 */ /* 0x000fc60000000800 */
[--C-:B------:R-:W-:Y:S01]  /*6c50*/  SHF.R.U64 R20, R9, UR6, R4.reuse ;  /* 0x0000000609147c19 */ /* 0x100fe20008001204 */
[----:B------:R-:W1:Y:S01]  /*6c60*/  F2I.U32.TRUNC.NTZ R22, R22 ;  /* 0x0000001600167305 */ /* 0x000e62000020f000 */
[----:B------:R-:W-:Y:S01]  /*6c70*/  SHF.R.U32.HI R5, RZ, UR6, R4 ;  /* 0x00000006ff057c19 */ /* 0x000fe20008011604 */
[----:B---3--:R-:W-:-:S03]  /*6c80*/  IMAD.MOV R6, RZ, RZ, -R6 ;  /* 0x000000ffff067224 */ /* 0x008fc600078e0a06 */
[----:B------:R-:W-:Y:S01]  /*6c90*/  SHF.R.U64 R18, R20, UR4, R5 ;  /* 0x0000000414127c19 */ /* 0x000fe20008001205 */
[----:B--2---:R-:W-:Y:S01]  /*6ca0*/  IMAD R15, R24, R6, R15 ;  /* 0x00000006180f7224 */ /* 0x004fe200078e020f */
[----:B------:R-:W-:-:S03]  /*6cb0*/  SHF.R.U32.HI R23, RZ, UR4, R5 ;  /* 0x00000004ff177c19 */ /* 0x000fc60008011605 */
[----:B------:R-:W-:Y:S02]  /*6cc0*/  IMAD.MOV.U32 R4, RZ, RZ, R18 ;  /* 0x000000ffff047224 */ /* 0x000fe400078e0012 */
[----:B------:R-:W-:Y:S01]  /*6cd0*/  IMAD.MOV.U32 R5, RZ, RZ, R23 ;  /* 0x000000ffff057224 */ /* 0x000fe200078e0017 */
[----:B-1----:R-:W-:Y:S06]  /*6ce0*/  @!P1 BRA `(.L_x_177) ;  /* 0x0000000000289947 */ /* 0x002fec0003800000 */
[----:B------:R-:W-:Y:S02]  /*6cf0*/  ULDC UR4, c[0x0][0x64c] ;  /* 0x0001930000047ab9 */ /* 0x000fe40000000800 */
[----:B------:R-:W-:-:S05]  /*6d00*/  IADD3 R5, P1, R18, UR4, RZ ;  /* 0x0000000412057c10 */ /* 0x000fca000ff3e0ff */
[----:B------:R-:W-:-:S04]  /*6d10*/  IMAD.X R23, RZ, RZ, R23, P1 ;  /* 0x000000ffff177224 */ /* 0x000fc800008e0617 */
[----:B------:R-:W-:-:S04]  /*6d20*/  IMAD.WIDE.U32 R6, R23, UR8, RZ ;  /* 0x0000000817067c25 */ /* 0x000fc8000f8e00ff */
[----:B------:R-:W-:-:S04]  /*6d30*/  IMAD.WIDE.U32 R6, P1, R5, UR9, R6 ;  /* 0x0000000905067c25 */ /* 0x000fc8000f820006 */
[----:B------:R-:W-:-:S04]  /*6d40*/  IMAD.WIDE.U32 R4, R5, UR8, RZ ;  /* 0x0000000805047c25 */ /* 0x000fc8000f8e00ff */
[----:B------:R-:W-:Y:S01]  /*6d50*/  IMAD.MOV.U32 R4, RZ, RZ, R7 ;  /* 0x000000ffff047224 */ /* 0x000fe200078e0007 */
[----:B------:R-:W-:Y:S01]  /*6d60*/  IADD3 RZ, P3, R5, R6, RZ ;  /* 0x0000000605ff7210 */ /* 0x000fe20007f7e0ff */
[----:B------:R-:W-:-:S04]  /*6d70*/  IMAD.X R5, RZ, RZ, RZ, P1 ;  /* 0x000000ffff057224 */ /* 0x000fc800008e06ff */
[----:B------:R-:W-:-:S08]  /*6d80*/  IMAD.WIDE.U32.X R4, R23, UR9, R4, P3 ;  /* 0x0000000917047c25 */ /* 0x000fd000098e0404 */
.L_x_177:
[----:B------:R-:W-:Y:S01]  /*6d90*/  ISETP.NE.AND P1, PT, R2, 0x1, PT ;  /* 0x000000010200780c */ /* 0x000fe20003f25270 */
[----:B------:R-:W-:Y:S01]  /*6da0*/  ULDC UR4, c[0x0][0x648] ;  /* 0x0001920000047ab9 */ /* 0x000fe20000000800 */
[----:B------:R-:W-:Y:S01]  /*6db0*/  LOP3.LUT R20, R20, UR17, RZ, 0xc0, !PT ;  /* 0x0000001114147c12 */ /* 0x000fe2000f8ec0ff */
[----:B------:R-:W-:Y:S01]  /*6dc0*/  IMAD.MOV R22, RZ, RZ, -R22 ;  /* 0x000000ffff167224 */ /* 0x000fe200078e0a16 */
[----:B------:R-:W-:Y:S01]  /*6dd0*/  SHF.R.U64 R5, R4, UR4, R5 ;  /* 0x0000000404057c19 */ /* 0x000fe20008001205 */
[----:B------:R-:W-:Y:S01]  /*6de0*/  ULDC UR4, c[0x0][0x638] ;  /* 0x00018e0000047ab9 */ /* 0x000fe20000000800 */
[----:B------:R-:W-:Y:S01]  /*6df0*/  LOP3.LUT R9, R9, UR16, RZ, 0xc0, !PT ;  /* 0x0000001009097c12 */ /* 0x000fe2000f8ec0ff */
[----:B------:R-:W-:Y:S01]  /*6e00*/  ULDC UR5, c[0x0][0x610] ;  /* 0x0001840000057ab9 */ /* 0x000fe20000000800 */
[----:B------:R-:W-:Y:S02]  /*6e10*/  IMAD.MOV.U32 R4, RZ, RZ, 0x1 ;  /* 0x00000001ff047424 */ /* 0x000fe400078e00ff */
[----:B------:R-:W-:-:S02]  /*6e20*/  IMAD.MOV R7, RZ, RZ, -R5 ;  /* 0x000000ffff077224 */ /* 0x000fc400078e0a05 */
[----:B------:R-:W-:Y:S02]  /*6e30*/  IMAD R20, R5, UR18, R20 ;  /* 0x0000001205147c24 */ /* 0x000fe4000f8e0214 */
[----:B0-----:R-:W-:Y:S02]  /*6e40*/  @P1 IMAD R15, R21, R22, R14 ;  /* 0x00000016150f1224 */ /* 0x001fe400078e020e */
[----:B------:R-:W-:Y:S01]  /*6e50*/  IMAD R18, R7, UR4, R18 ;  /* 0x0000000407127c24 */ /* 0x000fe2000f8e0212 */
[----:B------:R-:W-:Y:S01]  /*6e60*/  ULDC UR4, c[0x0][0x600] ;  /* 0x0001800000047ab9 */ /* 0x000fe20000000800 */
[----:B------:R-:W-:Y:S02]  /*6e70*/  IMAD R15, R20, UR5, R15 ;  /* 0x00000005140f7c24 */ /* 0x000fe4000f8e020f */
[----:B------:R-:W-:-:S05]  /*6e80*/  IMAD R18, R18, UR4, R9 ;  /* 0x0000000412127c24 */ /* 0x000fca000f8e0209 */
[----:B------:R-:W-:Y:S02]  /*6e90*/  SEL R9, R18, R15, !P1 ;  /* 0x0000000f12097207 */ /* 0x000fe40004800000 */
[----:B------:R-:W-:-:S07]  /*6ea0*/  SEL R7, R15, R18, !P1 ;  /* 0x000000120f077207 */ /* 0x000fce0004800000 */
.L_x_175:
[----:B------:R-:W-:Y:S05]  /*6eb0*/  BSYNC B1 ;  /* 0x0000000000017941 */ /* 0x000fea0003800000 */
.L_x_174:
[----:B------:R-:W-:-:S13]  /*6ec0*/  LOP3.LUT P1, RZ, R4, 0xff, RZ, 0xc0, !PT ;  /* 0x000000ff04ff7812 */ /* 0x000fda000782c0ff */
[----:B------:R-:W-:Y:S05]  /*6ed0*/  @P1 BRA `(.L_x_178) ;  /* 0xfffffff400441947 */ /* 0x000fea000383ffff */
[----:B------:R-:W-:Y:S05]  /*6ee0*/  BSYNC B0 ;  /* 0x0000000000007941 */ /* 0x000fea0003800000 */
.L_x_166:
[----:B------:R-:W-:-:S03]  /*6ef0*/  UMOV UR4, 0xffffffff ;  /* 0xffffffff00047882 */ /* 0x000fc60000000000 */
[----:B------:R-:W-:Y:S05]  /*6f00*/  BRA.DIV UR4, `(.L_x_179) ;  /* 0x0000000604807947 */ /* 0x000fea000b800000 */
[----:B------:R-:W-:-:S13]  /*6f10*/  ELECT P6, URZ, PT ;  /* 0x00000000003f782f */ /* 0x000fda00038c0000 */
.L_x_196:
[----:B------:R-:W-:Y:S04]  /*6f20*/  BSSY B0, `(.L_x_180) ;  /* 0x0000046000007945 */ /* 0x000fe80003800000 */
[----:B------:R-:W-:Y:S05]  /*6f30*/  @!P6 BRA `(.L_x_181) ;  /* 0x000000040010e947 */ /* 0x000fea0003800000 */
[----:B------:R-:W-:-:S04]  /*6f40*/  LOP3.LUT R19, R19, 0x2, RZ, 0xfc, !PT ;  /* 0x0000000213137812 */ /* 0x000fc800078efcff */
[----:B------:R-:W-:-:S13]  /*6f50*/  ISETP.NE.AND P0, PT, R19, 0x3, PT ;  /* 0x000000031300780c */ /* 0x000fda0003f05270 */
[----:B------:R-:W-:Y:S05]  /*6f60*/  @!P0 BRA `(.L_x_182) ;  /* 0x0000000000048947 */ /* 0x000fea0003800000 */
[----:B------:R-:W-:Y:S01]  /*6f70*/  BPT.TRAP 0x1 ;  /* 0x000000040000795c */ /* 0x000fe20000300000 */
.L_x_182:
[----:B------:R-:W0:Y:S01]  /*6f80*/  S2R R3, SR_CgaCtaId ;  /* 0x0000000000037919 */ /* 0x000e220000008800 */
[----:B------:R-:W-:-:S04]  /*6f90*/  MOV R2, 0x400 ;  /* 0x0000040000027802 */ /* 0x000fc80000000f00 */
[----:B0-----:R-:W-:Y:S02]  /*6fa0*/  LEA R3, R3, R2, 0x18 ;  /* 0x0000000203037211 */ /* 0x001fe400078ec0ff */
[----:B------:R-:W-:-:S03]  /*6fb0*/  SHF.L.U32 R2, R0, 0x1f, RZ ;  /* 0x0000001f00027819 */ /* 0x000fc600000006ff */
[----:B------:R-:W-:-:S04]  /*6fc0*/  VIADD R3, R3, 0x38 ;  /* 0x0000003803037836 */ /* 0x000fc80000000000 */
[C---:B------:R-:W-:Y:S02]  /*6fd0*/  IMAD R7, R12.reuse, 0x8, R3 ;  /* 0x000000080c077824 */ /* 0x040fe400078e0203 */
[----:B------:R-:W-:Y:S02]  /*6fe0*/  VIADD R12, R12, 0x1 ;  /* 0x000000010c0c7836 */ /* 0x000fe40000000000 */
[----:B------:R-:W0:Y:S03]  /*6ff0*/  SYNCS.PHASECHK.TRANS64.TRYWAIT P0, [R7+URZ], R2 ;  /* 0x00000002070075a7 */ /* 0x000e26000800017f */
[----:B------:R-:W-:-:S04]  /*7000*/  ISETP.NE.AND P1, PT, R12, 0x7, PT ;  /* 0x000000070c00780c */ /* 0x000fc80003f25270 */
[----:B------:R-:W-:Y:S02]  /*7010*/  SEL R5, RZ, 0x1, P1 ;  /* 0x00000001ff057807 */ /* 0x000fe40000800000 */
[----:B------:R-:W-:Y:S02]  /*7020*/  SEL R12, R12, RZ, P1 ;  /* 0x000000ff0c0c7207 */ /* 0x000fe40000800000 */
[----:B------:R-:W-:-:S03]  /*7030*/  LOP3.LUT R5, R0, R5, RZ, 0x3c, !PT ;  /* 0x0000000500057212 */ /* 0x000fc600078e3cff */
[----:B------:R-:W-:Y:S01]  /*7040*/  IMAD R9, R12, 0x8, R3 ;  /* 0x000000080c097824 */ /* 0x000fe200078e0203 */
[----:B------:R-:W-:Y:S01]  /*7050*/  SHF.L.U32 R4, R5, 0x1f, RZ ;  /* 0x0000001f05047819 */ /* 0x000fe200000006ff */
[----:B0-----:R-:W-:Y:S06]  /*7060*/  @!P0 BRA `(.L_x_183) ;  /* 0x0000000400488947 */ /* 0x001fec0003800000 */
.L_x_197:
[----:B------:R-:W1:Y:S01]  /*7070*/  SYNCS.PHASECHK.TRANS64.TRYWAIT P0, [R9+URZ], R4 ;  /* 0x00000004090075a7 */ /* 0x000e62000800017f */
[----:B------:R-:W-:-:S05]  /*7080*/  VIADD R0, R12, 0x1 ;  /* 0x000000010c007836 */ /* 0x000fca0000000000 */
[----:B------:R-:W-:-:S04]  /*7090*/  ISETP.NE.AND P1, PT, R0, 0x7, PT ;  /* 0x000000070000780c */ /* 0x000fc80003f25270 */
[----:B0-----:R-:W-:Y:S02]  /*70a0*/  SEL R2, RZ, 0x1, P1 ;  /* 0x00000001ff027807 */ /* 0x001fe40000800000 */
[----:B------:R-:W-:Y:S02]  /*70b0*/  SEL R0, R0, RZ, P1 ;  /* 0x000000ff00007207 */ /* 0x000fe40000800000 */
[----:B------:R-:W-:-:S03]  /*70c0*/  LOP3.LUT R7, R5, R2, RZ, 0x3c, !PT ;  /* 0x0000000205077212 */ /* 0x000fc600078e3cff */
[----:B------:R-:W-:Y:S01]  /*70d0*/  IMAD R6, R0, 0x8, R3 ;  /* 0x0000000800067824 */ /* 0x000fe200078e0203 */
[----:B------:R-:W-:Y:S01]  /*70e0*/  SHF.L.U32 R5, R7, 0x1f, RZ ;  /* 0x0000001f07057819 */ /* 0x000fe200000006ff */
[----:B-1----:R-:W-:Y:S06]  /*70f0*/  @!P0 BRA `(.L_x_184) ;  /* 0x0000000400388947 */ /* 0x002fec0003800000 */
.L_x_198:
[----:B------:R-:W1:Y:S01]  /*7100*/  SYNCS.PHASECHK.TRANS64.TRYWAIT P0, [R6+URZ], R5 ;  /* 0x00000005060075a7 */ /* 0x000e62000800017f */
[----:B------:R-:W-:-:S05]  /*7110*/  VIADD R0, R0, 0x1 ;  /* 0x0000000100007836 */ /* 0x000fca0000000000 */
[----:B------:R-:W-:-:S04]  /*7120*/  ISETP.NE.AND P1, PT, R0, 0x7, PT ;  /* 0x000000070000780c */ /* 0x000fc80003f25270 */
[----:B------:R-:W-:Y:S02]  /*7130*/  SEL R2, RZ, 0x1, P1 ;  /* 0x00000001ff027807 */ /* 0x000fe40000800000 */
[----:B------:R-:W-:Y:S02]  /*7140*/  SEL R0, R0, RZ, P1 ;  /* 0x000000ff00007207 */ /* 0x000fe40000800000 */
[----:B------:R-:W-:-:S03]  /*7150*/  LOP3.LUT R7, R7, R2, RZ, 0x3c, !PT ;  /* 0x0000000207077212 */ /* 0x000fc600078e3cff */
[----:B0-----:R-:W-:Y:S01]  /*7160*/  IMAD R9, R0, 0x8, R3 ;  /* 0x0000000800097824 */ /* 0x001fe200078e0203 */
[----:B------:R-:W-:Y:S01]  /*7170*/  SHF.L.U32 R4, R7, 0x1f, RZ ;  /* 0x0000001f07047819 */ /* 0x000fe200000006ff */
[----:B-1----:R-:W-:Y:S06]  /*7180*/  @!P0 BRA `(.L_x_185) ;  /* 0x0000000400288947 */ /* 0x002fec0003800000 */
.L_x_199:
        /* <DEDUP_REMOVED lines=9> */
.L_x_200:
        /* <DEDUP_REMOVED lines=9> */
.L_x_201:
[----:B------:R-:W1:Y:S01]  /*72b0*/  SYNCS.PHASECHK.TRANS64.TRYWAIT P0, [R9+URZ], R4 ;  /* 0x00000004090075a7 */ /* 0x000e62000800017f */
[----:B------:R-:W-:-:S05]  /*72c0*/  VIADD R0, R0, 0x1 ;  /* 0x0000000100007836 */ /* 0x000fca0000000000 */
[----:B------:R-:W-:-:S04]  /*72d0*/  ISETP.NE.AND P1, PT, R0, 0x7, PT ;  /* 0x000000070000780c */ /* 0x000fc80003f25270 */
[----:B------:R-:W-:Y:S02]  /*72e0*/  SEL R2, RZ, 0x1, P1 ;  /* 0x00000001ff027807 */ /* 0x000fe40000800000 */
[----:B------:R-:W-:Y:S02]  /*72f0*/  SEL R0, R0, RZ, P1 ;  /* 0x000000ff00007207 */ /* 0x000fe40000800000 */
[----:B------:R-:W-:Y:S01]  /*7300*/  LOP3.LUT R2, R7, R2, RZ, 0x3c, !PT ;  /* 0x0000000207027212 */ /* 0x000fe200078e3cff */
[----:B-1----:R-:W-:Y:S06]  /*7310*/  @!P0 BRA `(.L_x_188) ;  /* 0x0000000400008947 */ /* 0x002fec0003800000 */
.L_x_202:
[----:B------:R-:W-:Y:S01]  /*7320*/  IMAD R3, R0, 0x8, R3 ;  /* 0x0000000800037824 */ /* 0x000fe200078e0203 */
[----:B------:R-:W-:-:S07]  /*7330*/  SHF.L.U32 R0, R2, 0x1f, RZ ;  /* 0x0000001f02007819 */ /* 0x000fce00000006ff */
.L_x_189:
[----:B--2---:R2:W3:Y:S02]  /*7340*/  SYNCS.PHASECHK.TRANS64.TRYWAIT P0, [R3+URZ], R0 ;  /* 0x00000000030075a7 */ /* 0x0044e4000800017f */
[----:B---3--:R-:W-:Y:S05]  /*7350*/  @!P0 NANOSLEEP.SYNCS 0x989680 ;  /* 0x009896800000895d */ /* 0x008fea0003900000 */
[----:B------:R-:W3:Y:S02]  /*7360*/  @!P0 SYNCS.PHASECHK.TRANS64 P0, [R3+URZ], R0 ;  /* 0x00000000030085a7 */ /* 0x000ee4000800007f */
[----:B---3--:R-:W-:Y:S05]  /*7370*/  @!P0 BRA `(.L_x_189) ;  /* 0xfffffffc00f08947 */ /* 0x008fea000383ffff */
.L_x_181:
[----:B------:R-:W-:Y:S05]  /*7380*/  BSYNC B0 ;  /* 0x0000000000007941 */ /* 0x000fea0003800000 */
.L_x_180:
[----:B------:R-:W-:Y:S05]  /*7390*/  EXIT ;  /* 0x000000000000794d */ /* 0x000fea0003800000 */
.L_x_17:
[----:B----4-:R4:W0:Y:S02]  /*73a0*/  SYNCS.PHASECHK.TRANS64.TRYWAIT P1, [R3+URZ], R0 ;  /* 0x00000000030075a7 */ /* 0x010824000802017f */
[----:B0-----:R-:W-:Y:S05]  /*73b0*/  @!P1 NANOSLEEP.SYNCS 0x989680 ;  /* 0x009896800000995d */ /* 0x001fea0003900000 */
[----:B------:R-:W0:Y:S02]  /*73c0*/  @!P1 SYNCS.PHASECHK.TRANS64 P1, [R3+URZ], R0 ;  /* 0x00000000030095a7 */ /* 0x000e24000802007f */
[----:B0-----:R-:W-:Y:S05]  /*73d0*/  @!P1 BRA `(.L_x_17) ;  /* 0xfffffffc00f09947 */ /* 0x001fea000383ffff */
[----:B------:R-:W-:Y:S05]  /*73e0*/  BRA `(.L_x_16) ;  /* 0xffffff9c00b87947 */ /* 0x000fea000383ffff */
.L_x_22:
[----:B-1----:R1:W3:Y:S02]  /*73f0*/  SYNCS.PHASECHK.TRANS64.TRYWAIT P1, [R5+URZ], R4 ;  /* 0x00000004050075a7 */ /* 0x0022e4000802017f */
[----:B---3--:R-:W-:Y:S05]  /*7400*/  @!P1 NANOSLEEP.SYNCS 0x989680 ;  /* 0x009896800000995d */ /* 0x008fea0003900000 */
[----:B------:R-:W3:Y:S02]  /*7410*/  @!P1 SYNCS.PHASECHK.TRANS64 P1, [R5+URZ], R4 ;  /* 0x00000004050095a7 */ /* 0x000ee4000802007f */
[----:B---3--:R-:W-:Y:S05]  /*7420*/  @!P1 BRA `(.L_x_22) ;  /* 0xfffffffc00f09947 */ /* 0x008fea000383ffff */
[----:B------:R-:W-:Y:S05]  /*7430*/  BRA `(.L_x_21) ;  /* 0xffffffa400047947 */ /* 0x000fea000383ffff */
.L_x_167:
[----:B------:R-:W-:Y:S01]  /*7440*/  BSSY B1, `(.L_x_190) ;  /* 0x0000006000017945 */ /* 0x000fe20003800000 */
[----:B------:R-:W-:-:S07]  /*7450*/  IMAD.MOV.U32 R15, RZ, RZ, -0x1 ;  /* 0xffffffffff0f7424 */ /* 0x000fce00078e00ff */
[----:B------:R-:W-:Y:S05]  /*7460*/  WARPSYNC.COLLECTIVE R15, `(.L_x_191) ;  /* 0x000000000f0c7348 */ /* 0x000fea0003c00000 */
[----:B------:R-:W-:Y:S02]  /*7470*/  ELECT P6, UR62, PT ;  /* 0x00000000003e782f */ /* 0x000fe400038c0000 */
[----:B------:R-:W-:Y:S01]  /*7480*/  MOV R14, UR62 ;  /* 0x0000003e000e7c02 */ /* 0x000fe20008000f00 */
[----:B------:R-:W-:Y:S10]  /*7490*/  ENDCOLLECTIVE ;  /* 0x000000000000791b */ /* 0x000ff40003800000 */
.L_x_191:
[----:B------:R-:W-:Y:S05]  /*74a0*/  BSYNC B1 ;  /* 0x0000000000017941 */ /* 0x000fea0003800000 */
.L_x_190:
[----:B------:R-:W-:Y:S05]  /*74b0*/  BRA `(.L_x_192) ;  /* 0xffffffec00d87947 */ /* 0x000fea000383ffff */
.L_x_170:
[----:B0-----:R0:W1:Y:S02]  /*74c0*/  SYNCS.PHASECHK.TRANS64.TRYWAIT P1, [R14+URZ+0x38], R7 ;  /* 0x000038070e0075a7 */ /* 0x001064000802017f */
[----:B-1----:R-:W-:Y:S05]  /*74d0*/  @!P1 NANOSLEEP.SYNCS 0x989680 ;  /* 0x009896800000995d */ /* 0x002fea0003900000 */
[----:B------:R-:W1:Y:S02]  /*74e0*/  @!P1 SYNCS.PHASECHK.TRANS64 P1, [R14+URZ+0x38], R7 ;  /* 0x000038070e0095a7 */ /* 0x000e64000802007f */
[----:B-1----:R-:W-:Y:S05]  /*74f0*/  @!P1 BRA `(.L_x_170) ;  /* 0xfffffffc00f09947 */ /* 0x002fea000383ffff */
[----:B------:R-:W-:Y:S05]  /*7500*/  BRA `(.L_x_193) ;  /* 0xfffffff0000c7947 */ /* 0x000fea000383ffff */
.L_x_179:
[----:B------:R-:W-:Y:S01]  /*7510*/  BSSY B0, `(.L_x_194) ;  /* 0x0000006000007945 */ /* 0x000fe20003800000 */
[----:B------:R-:W-:-:S07]  /*7520*/  IMAD.MOV.U32 R15, RZ, RZ, -0x1 ;  /* 0xffffffffff0f7424 */ /* 0x000fce00078e00ff */
[----:B------:R-:W-:Y:S05]  /*7530*/  WARPSYNC.COLLECTIVE R15, `(.L_x_195) ;  /* 0x000000000f0c7348 */ /* 0x000fea0003c00000 */
[----:B------:R-:W-:Y:S02]  /*7540*/  ELECT P6, UR62, PT ;  /* 0x00000000003e782f */ /* 0x000fe400038c0000 */
[----:B------:R-:W-:Y:S01]  /*7550*/  MOV R14, UR62 ;  /* 0x0000003e000e7c02 */ /* 0x000fe20008000f00 */
[----:B------:R-:W-:Y:S10]  /*7560*/  ENDCOLLECTIVE ;  /* 0x000000000000791b */ /* 0x000ff40003800000 */
.L_x_195:
[----:B------:R-:W-:Y:S05]  /*7570*/  BSYNC B0 ;  /* 0x0000000000007941 */ /* 0x000fea0003800000 */
.L_x_194:
[----:B------:R-:W-:Y:S05]  /*7580*/  BRA `(.L_x_196) ;  /* 0xfffffff800647947 */ /* 0x000fea000383ffff */
.L_x_183:
[----:B0-----:R0:W1:Y:S02]  /*7590*/  SYNCS.PHASECHK.TRANS64.TRYWAIT P0, [R7+URZ], R2 ;  /* 0x00000002070075a7 */ /* 0x001064000800017f */
[----:B-1----:R-:W-:Y:S05]  /*75a0*/  @!P0 NANOSLEEP.SYNCS 0x989680 ;  /* 0x009896800000895d */ /* 0x002fea0003900000 */
[----:B------:R-:W1:Y:S02]  /*75b0*/  @!P0 SYNCS.PHASECHK.TRANS64 P0, [R7+URZ], R2 ;  /* 0x00000002070085a7 */ /* 0x000e64000800007f */
[----:B-1----:R-:W-:Y:S05]  /*75c0*/  @!P0 BRA `(.L_x_183) ;  /* 0xfffffffc00f08947 */ /* 0x002fea000383ffff */
[----:B------:R-:W-:Y:S05]  /*75d0*/  BRA `(.L_x_197) ;  /* 0xfffffff800a47947 */ /* 0x000fea000383ffff */
.L_x_184:
[----:B0-----:R0:W1:Y:S02]  /*75e0*/  SYNCS.PHASECHK.TRANS64.TRYWAIT P0, [R9+URZ], R4 ;  /* 0x00000004090075a7 */ /* 0x001064000800017f */
[----:B-1----:R-:W-:Y:S05]  /*75f0*/  @!P0 NANOSLEEP.SYNCS 0x989680 ;  /* 0x009896800000895d */ /* 0x002fea0003900000 */
[----:B------:R-:W1:Y:S02]  /*7600*/  @!P0 SYNCS.PHASECHK.TRANS64 P0, [R9+URZ], R4 ;  /* 0x00000004090085a7 */ /* 0x000e64000800007f */
[----:B-1----:R-:W-:Y:S05]  /*7610*/  @!P0 BRA `(.L_x_184) ;  /* 0xfffffffc00f08947 */ /* 0x002fea000383ffff */
[----:B------:R-:W-:Y:S05]  /*7620*/  BRA `(.L_x_198) ;  /* 0xfffffff800b47947 */ /* 0x000fea000383ffff */
.L_x_185:
[----:B0-----:R0:W1:Y:S02]  /*7630*/  SYNCS.PHASECHK.TRANS64.TRYWAIT P0, [R6+URZ], R5 ;  /* 0x00000005060075a7 */ /* 0x001064000800017f */
[----:B-1----:R-:W-:Y:S05]  /*7640*/  @!P0 NANOSLEEP.SYNCS 0x989680 ;  /* 0x009896800000895d */ /* 0x002fea0003900000 */
[----:B------:R-:W1:Y:S02]  /*7650*/  @!P0 SYNCS.PHASECHK.TRANS64 P0, [R6+URZ], R5 ;  /* 0x00000005060085a7 */ /* 0x000e64000800007f */
[----:B-1----:R-:W-:Y:S05]  /*7660*/  @!P0 BRA `(.L_x_185) ;  /* 0xfffffffc00f08947 */ /* 0x002fea000383ffff */
[----:B------:R-:W-:Y:S05]  /*7670*/  BRA `(.L_x_199) ;  /* 0xfffffff800c47947 */ /* 0x000fea000383ffff */
.L_x_186:
[----:B0-----:R0:W1:Y:S02]  /*7680*/  SYNCS.PHASECHK.TRANS64.TRYWAIT P0, [R9+URZ], R4 ;  /* 0x00000004090075a7 */ /* 0x001064000800017f */
[----:B-1----:R-:W-:Y:S05]  /*7690*/  @!P0 NANOSLEEP.SYNCS 0x989680 ;  /* 0x009896800000895d */ /* 0x002fea0003900000 */
[----:B------:R-:W1:Y:S02]  /*76a0*/  @!P0 SYNCS.PHASECHK.TRANS64 P0, [R9+URZ], R4 ;  /* 0x00000004090085a7 */ /* 0x000e64000800007f */
[----:B-1----:R-:W-:Y:S05]  /*76b0*/  @!P0 BRA `(.L_x_186) ;  /* 0xfffffffc00f08947 */ /* 0x002fea000383ffff */
[----:B------:R-:W-:Y:S05]  /*76c0*/  BRA `(.L_x_200) ;  /* 0xfffffff800d47947 */ /* 0x000fea000383ffff */
.L_x_187:
[----:B0-----:R0:W1:Y:S02]  /*76d0*/  SYNCS.PHASECHK.TRANS64.TRYWAIT P0, [R6+URZ], R5 ;  /* 0x00000005060075a7 */ /* 0x001064000800017f */
[----:B-1----:R-:W-:Y:S05]  /*76e0*/  @!P0 NANOSLEEP.SYNCS 0x989680 ;  /* 0x009896800000895d */ /* 0x002fea0003900000 */
[----:B------:R-:W1:Y:S02]  /*76f0*/  @!P0 SYNCS.PHASECHK.TRANS64 P0, [R6+URZ], R5 ;  /* 0x00000005060085a7 */ /* 0x000e64000800007f */
[----:B-1----:R-:W-:Y:S05]  /*7700*/  @!P0 BRA `(.L_x_187) ;  /* 0xfffffffc00f08947 */ /* 0x002fea000383ffff */
[----:B------:R-:W-:Y:S05]  /*7710*/  BRA `(.L_x_201) ;  /* 0xfffffff800e47947 */ /* 0x000fea000383ffff */
.L_x_188:
[----:B-1----:R1:W2:Y:S02]  /*7720*/  SYNCS.PHASECHK.TRANS64.TRYWAIT P0, [R9+URZ], R4 ;  /* 0x00000004090075a7 */ /* 0x0022a4000800017f */
[----:B--2---:R-:W-:Y:S05]  /*7730*/  @!P0 NANOSLEEP.SYNCS 0x989680 ;  /* 0x009896800000895d */ /* 0x004fea0003900000 */
[----:B------:R-:W2:Y:S02]  /*7740*/  @!P0 SYNCS.PHASECHK.TRANS64 P0, [R9+URZ], R4 ;  /* 0x00000004090085a7 */ /* 0x000ea4000800007f */
[----:B--2---:R-:W-:Y:S05]  /*7750*/  @!P0 BRA `(.L_x_188) ;  /* 0xfffffffc00f08947 */ /* 0x004fea000383ffff */
[----:B------:R-:W-:Y:S05]  /*7760*/  BRA `(.L_x_202) ;  /* 0xfffffff800ec7947 */ /* 0x000fea000383ffff */
.L_x_203:
[----:B------:R-:W-:-:S00]  /*7770*/  BRA `(.L_x_203) ;  /* 0xfffffffc00fc7947 */ /* 0x000fc0000383ffff */
[----:B------:R-:W-:-:S00]  /*7780*/  NOP ;  /* 0x0000000000007918 */ /* 0x000fc00000000000 */
[----:B------:R-:W-:-:S00]  /*7790*/  NOP ;  /* 0x0000000000007918 */ /* 0x000fc00000000000 */
[----:B------:R-:W-:-:S00]  /*77a0*/  NOP ;  /* 0x0000000000007918 */ /* 0x000fc00000000000 */
[----:B------:R-:W-:-:S00]  /*77b0*/  NOP ;  /* 0x0000000000007918 */ /* 0x000fc00000000000 */
[----:B------:R-:W-:-:S00]  /*77c0*/  NOP ;  /* 0x0000000000007918 */ /* 0x000fc00000000000 */
[----:B------:R-:W-:-:S00]  /*77d0*/  NOP ;  /* 0x0000000000007918 */ /* 0x000fc00000000000 */
[----:B------:R-:W-:-:S00]  /*77e0*/  NOP ;  /* 0x0000000000007918 */ /* 0x000fc00000000000 */
[----:B------:R-:W-:-:S00]  /*77f0*/  NOP ;  /* 0x0000000000007918 */ /* 0x000fc00000000000 */
.L_x_204:


//--------------------- .nv.global.init           --------------------------
	.section	.nv.global.init,"aw",@progbits
.nv.global.init:
	.type		$str$22,@object
	.size		$str$22,($str$23 - $str$22)
$str$22:
        /*0000*/ 	.byte	0x6b, 0x5f, 0x74, 0x69, 0x6c, 0x65, 0x5f, 0x63, 0x6f, 0x75, 0x6e, 0x74, 0x20, 0x3e, 0x3d, 0x20
        /*0010*/ 	.byte	0x31, 0x00
	.type		$str$23,@object
	.size		$str$23,(__unnamed_1 - $str$23)
$str$23:
        /*0012*/ 	.byte	0x2f, 0x74, 0x6d, 0x70, 0x2f, 0x63, 0x75, 0x74, 0x6c, 0x61, 0x73, 0x73, 0x5f, 0x73, 0x77, 0x65
        /*0022*/ 	.byte	0x65, 0x70, 0x5f, 0x73, 0x72, 0x63, 0x2f, 0x69, 0x6e, 0x63, 0x6c, 0x75, 0x64, 0x65, 0x2f, 0x63
        /*0032*/ 	.byte	0x75, 0x74, 0x6c, 0x61, 0x73, 0x73, 0x2f, 0x67, 0x65, 0x6d, 0x6d, 0x2f, 0x63, 0x6f, 0x6c, 0x6c
        /*0042*/ 	.byte	0x65, 0x63, 0x74, 0x69, 0x76, 0x65, 0x2f, 0x73, 0x6d, 0x39, 0x30, 0x5f, 0x6d, 0x6d, 0x61, 0x5f
        /*0052*/ 	.byte	0x74, 0x6d, 0x61, 0x5f, 0x67, 0x6d, 0x6d, 0x61, 0x5f, 0x73, 0x73, 0x5f, 0x77, 0x61, 0x72, 0x70
        /*0062*/ 	.byte	0x73, 0x70, 0x65, 0x63, 0x69, 0x61, 0x6c, 0x69, 0x7a, 0x65, 0x64, 0x2e, 0x68, 0x70, 0x70, 0x00
	.type		__unnamed_1,@object
	.size		__unnamed_1,(.L_0 - __unnamed_1)
__unnamed_1:
        /*0072*/ 	.byte	0x76, 0x6f, 0x69, 0x64, 0x20, 0x63, 0x75, 0x74, 0x6c, 0x61, 0x73, 0x73, 0x3a, 0x3a, 0x67, 0x65
        /* <DEDUP_REMOVED lines=172> */
        /*0b42*/ 	.byte	0x5d, 0x00
.L_0:


//--------------------- .nv.shared._ZN7cutlass13device_kernelINS_4gemm6kernel13GemmUniversalIN4cute5tupleIJiiiiEEENS1_10collective13CollectiveMmaINS1_34MainloopSm90TmaGmmaWarpSpecializedILi7ENS5_IJNS4_1CILi1EEESB_SB_EEENS1_35KernelTmaWarpSpecializedCooperativeEEENS5_IJNSA_ILi192EEENSA_ILi64EEENSA_ILi128EEEEEEaNS5_IJlSB_lEEEaSJ_NS4_8TiledMMAINS4_8MMA_AtomIJNS4_4SM904GMMA26MMA_64x64x32_S32S8S8_SS_TNEEEENS4_6LayoutINS5_IJNSA_ILi2EEESB_SB_EEENS5_IJSB_NSA_ILi0EEEST_EEEEENS5_IJNS4_10UnderscoreESW_SW_EEEEENS4_13SM90_TMA_LOADENS4_14ComposedLayoutINS4_7SwizzleILi3ELi4ELi3EEENS4_18smem_ptr_flag_bitsILi8EEENSQ_INS5_IJNSA_ILi8EEESH_EEENS5_IJSH_SB_EEEEEEEvNS4_8identityESZ_S19_vS1A_EENS_8epilogue10collective6detail29Sm90TmaWarpSpecializedAdapterINS1D_15DefaultEpilogueIaSJ_SJ_NS1C_6thread17LinearCombinationIaLi1EiiLNS1H_9ScaleType4KindE0ELNS_15FloatRoundStyleE2EaEENS1_15EpilogueDefaultEEEEEvvEEEEvNT_6ParamsE --------------------------
	.section	.nv.shared._ZN7cutlass13device_kernelINS_4gemm6kernel13GemmUniversalIN4cute5tupleIJiiiiEEENS1_10collective13CollectiveMmaINS1_34MainloopSm90TmaGmmaWarpSpecializedILi7ENS5_IJNS4_1CILi1EEESB_SB_EEENS1_35KernelTmaWarpSpecializedCooperativeEEENS5_IJNSA_ILi192EEENSA_ILi64EEENSA_ILi128EEEEEEaNS5_IJlSB_lEEEaSJ_NS4_8TiledMMAINS4_8MMA_AtomIJNS4_4SM904GMMA26MMA_64x64x32_S32S8S8_SS_TNEEEENS4_6LayoutINS5_IJNSA_ILi2EEESB_SB_EEENS5_IJSB_NSA_ILi0EEEST_EEEEENS5_IJNS4_10UnderscoreESW_SW_EEEEENS4_13SM90_TMA_LOADENS4_14ComposedLayoutINS4_7SwizzleILi3ELi4ELi3EEENS4_18smem_ptr_flag_bitsILi8EEENSQ_INS5_IJNSA_ILi8EEESH_EEENS5_IJSH_SB_EEEEEEEvNS4_8identityESZ_S19_vS1A_EENS_8epilogue10collective6detail29Sm90TmaWarpSpecializedAdapterINS1D_15DefaultEpilogueIaSJ_SJ_NS1C_6thread17LinearCombinationIaLi1EiiLNS1H_9ScaleType4KindE0ELNS_15FloatRoundStyleE2EaEENS1_15EpilogueDefaultEEEEEvvEEEEvNT_6ParamsE,"aw",@nobits
	.sectionflags	@""
	.align	16
	.zero		1024


//--------------------- .nv.shared.reserved.0     --------------------------
	.section	.nv.shared.reserved.0,"aw",@nobits
	.weak		__nv_reservedSMEM_offset_0_alias
	.size		__nv_reservedSMEM_offset_0_alias, 0, 0
	.other		__nv_reservedSMEM_offset_0_alias,@"STO_CUDA_RESERVED_SHARED STV_DEFAULT"
__nv_reservedSMEM_offset_0_alias:
	.zero		0


//--------------------- .nv.global                --------------------------
	.section	.nv.global,"aw",@nobits
.nv.global:
	.type		_ZN39_INTERNAL_9e0d730e_4_k_cu_f26d397c_57204cute1_E,@object
	.size		_ZN39_INTERNAL_9e0d730e_4_k_cu_f26d397c_57204cute1_E,(_ZN39_INTERNAL_9e0d730e_4_k_cu_f26d397c_57204cuda3std3__45__cpo6cbeginE - _ZN39_INTERNAL_9e0d730e_4_k_cu_f26d397c_57204cute1_E)
_ZN39_INTERNAL_9e0d730e_4_k_cu_f26d397c_57204cute1_E:
	.zero		1
	.type		_ZN39_INTERNAL_9e0d730e_4_k_cu_f26d397c_57204cuda3std3__45__cpo6cbeginE,@object
	.size		_ZN39_INTERNAL_9e0d730e_4_k_cu_f26d397c_57204cuda3std3__45__cpo6cbeginE,(_ZN39_INTERNAL_9e0d730e_4_k_cu_f26d397c_57204cuda3std3__48in_placeE - _ZN39_INTERNAL_9e0d730e_4_k_cu_f26d397c_57204cuda3std3__45__cpo6cbeginE)
_ZN39_INTERNAL_9e0d730e_4_k_cu_f26d397c_57204cuda3std3__45__cpo6cbeginE:
	.zero		1
	.type		_ZN39_INTERNAL_9e0d730e_4_k_cu_f26d397c_57204cuda3std3__48in_placeE,@object
	.size		_ZN39_INTERNAL_9e0d730e_4_k_cu_f26d397c_57204cuda3std3__48in_placeE,(_ZN39_INTERNAL_9e0d730e_4_k_cu_f26d397c_57204cuda3std6ranges3__45__cpo9iter_moveE - _ZN39_INTERNAL_9e0d730e_4_k_cu_f26d397c_57204cuda3std3__48in_placeE)
_ZN39_INTERNAL_9e0d730e_4_k_cu_f26d397c_57204cuda3std3__48in_placeE:
	.zero		1
	.type		_ZN39_INTERNAL_9e0d730e_4_k_cu_f26d397c_57204cuda3std6ranges3__45__cpo9iter_moveE,@object
	.size		_ZN39_INTERNAL_9e0d730e_4_k_cu_f26d397c_57204cuda3std6ranges3__45__cpo9iter_moveE,(_ZN39_INTERNAL_9e0d730e_4_k_cu_f26d397c_57204cuda3std3__45__cpo5beginE - _ZN39_INTERNAL_9e0d730e_4_k_cu_f26d397c_57204cuda3std6ranges3__45__cpo9iter_moveE)
_ZN39_INTERNAL_9e0d730e_4_k_cu_f26d397c_57204cuda3std6ranges3__45__cpo9iter_moveE:
	.zero		1
	.type		_ZN39_INTERNAL_9e0d730e_4_k_cu_f26d397c_57204cuda3std3__45__cpo5beginE,@object
	.size		_ZN39_INTERNAL_9e0d730e_4_k_cu_f26d397c_57204cuda3std3__45__cpo5beginE,(_ZN39_INTERNAL_9e0d730e_4_k_cu_f26d397c_57204cuda3std3__441_GLOBAL__N__9e0d730e_4_k_cu_f26d397c_57206ignoreE - _ZN39_INTERNAL_9e0d730e_4_k_cu_f26d397c_57204cuda3std3__45__cpo5beginE)
_ZN39_INTERNAL_9e0d730e_4_k_cu_f26d397c_57204cuda3std3__45__cpo5beginE:
	.zero		1
	.type		_ZN39_INTERNAL_9e0d730e_4_k_cu_f26d397c_57204cuda3std3__441_GLOBAL__N__9e0d730e_4_k_cu_f26d397c_57206ignoreE,@object
	.size		_ZN39_INTERNAL_9e0d730e_4_k_cu_f26d397c_57204cuda3std3__441_GLOBAL__N__9e0d730e_4_k_cu_f26d397c_57206ignoreE,(_ZN39_INTERNAL_9e0d730e_4_k_cu_f26d397c_57204cute7productE - _ZN39_INTERNAL_9e0d730e_4_k_cu_f26d397c_57204cuda3std3__441_GLOBAL__N__9e0d730e_4_k_cu_f26d397c_57206ignoreE)
_ZN39_INTERNAL_9e0d730e_4_k_cu_f26d397c_57204cuda3std3__441_GLOBAL__N__9e0d730e_4_k_cu_f26d397c_57206ignoreE:
	.zero		1
	.type		_ZN39_INTERNAL_9e0d730e_4_k_cu_f26d397c_57204cute7productE,@object
	.size		_ZN39_INTERNAL_9e0d730e_4_k_cu_f26d397c_57204cute7productE,(_ZN39_INTERNAL_9e0d730e_4_k_cu_f26d397c_57204cuda3std3__45__cpo3endE - _ZN39_INTERNAL_9e0d730e_4_k_cu_f26d397c_57204cute7productE)
_ZN39_INTERNAL_9e0d730e_4_k_cu_f26d397c_57204cute7productE:
	.zero		1
	.type		_ZN39_INTERNAL_9e0d730e_4_k_cu_f26d397c_57204cuda3std3__45__cpo3endE,@object
	.size		_ZN39_INTERNAL_9e0d730e_4_k_cu_f26d397c_57204cuda3std3__45__cpo3endE,(_ZN39_INTERNAL_9e0d730e_4_k_cu_f26d397c_57204cuda3std3__419piecewise_constructE - _ZN39_INTERNAL_9e0d730e_4_k_cu_f26d397c_57204cuda3std3__45__cpo3endE)
_ZN39_INTERNAL_9e0d730e_4_k_cu_f26d397c_57204cuda3std3__45__cpo3endE:
	.zero		1
	.type		_ZN39_INTERNAL_9e0d730e_4_k_cu_f26d397c_57204cuda3std3__419piecewise_constructE,@object
	.size		_ZN39_INTERNAL_9e0d730e_4_k_cu_f26d397c_57204cuda3std3__419piecewise_constructE,(_ZN39_INTERNAL_9e0d730e_4_k_cu_f26d397c_57204cuda3std3__45__cpo4cendE - _ZN39_INTERNAL_9e0d730e_4_k_cu_f26d397c_57204cuda3std3__419piecewise_constructE)
_ZN39_INTERNAL_9e0d730e_4_k_cu_f26d397c_57204cuda3std3__419piecewise_constructE:
	.zero		1
	.type		_ZN39_INTERNAL_9e0d730e_4_k_cu_f26d397c_57204cuda3std3__45__cpo4cendE,@object
	.size		_ZN39_INTERNAL_9e0d730e_4_k_cu_f26d397c_57204cuda3std3__45__cpo4cendE,(_ZN39_INTERNAL_9e0d730e_4_k_cu_f26d397c_57204cuda3std6ranges3__45__cpo4swapE - _ZN39_INTERNAL_9e0d730e_4_k_cu_f26d397c_57204cuda3std3__45__cpo4cendE)
_ZN39_INTERNAL_9e0d730e_4_k_cu_f26d397c_57204cuda3std3__45__cpo4cendE:
	.zero		1
	.type		_ZN39_INTERNAL_9e0d730e_4_k_cu_f26d397c_57204cuda3std6ranges3__45__cpo4swapE,@object
	.size		_ZN39_INTERNAL_9e0d730e_4_k_cu_f26d397c_57204cuda3std6ranges3__45__cpo4swapE,(.L_8 - _ZN39_INTERNAL_9e0d730e_4_k_cu_f26d397c_57204cuda3std6ranges3__45__cpo4swapE)
_ZN39_INTERNAL_9e0d730e_4_k_cu_f26d397c_57204cuda3std6ranges3__45__cpo4swapE:
	.zero		1
.L_8:


//--------------------- .nv.constant0._ZN7cutlass13device_kernelINS_4gemm6kernel13GemmUniversalIN4cute5tupleIJiiiiEEENS1_10collective13CollectiveMmaINS1_34MainloopSm90TmaGmmaWarpSpecializedILi7ENS5_IJNS4_1CILi1EEESB_SB_EEENS1_35KernelTmaWarpSpecializedCooperativeEEENS5_IJNSA_ILi192EEENSA_ILi64EEENSA_ILi128EEEEEEaNS5_IJlSB_lEEEaSJ_NS4_8TiledMMAINS4_8MMA_AtomIJNS4_4SM904GMMA26MMA_64x64x32_S32S8S8_SS_TNEEEENS4_6LayoutINS5_IJNSA_ILi2EEESB_SB_EEENS5_IJSB_NSA_ILi0EEEST_EEEEENS5_IJNS4_10UnderscoreESW_SW_EEEEENS4_13SM90_TMA_LOADENS4_14ComposedLayoutINS4_7SwizzleILi3ELi4ELi3EEENS4_18smem_ptr_flag_bitsILi8EEENSQ_INS5_IJNSA_ILi8EEESH_EEENS5_IJSH_SB_EEEEEEEvNS4_8identityESZ_S19_vS1A_EENS_8epilogue10collective6detail29Sm90TmaWarpSpecializedAdapterINS1D_15DefaultEpilogueIaSJ_SJ_NS1C_6thread17LinearCombinationIaLi1EiiLNS1H_9ScaleType4KindE0ELNS_15FloatRoundStyleE2EaEENS1_15EpilogueDefaultEEEEEvvEEEEvNT_6ParamsE --------------------------
	.section	.nv.constant0._ZN7cutlass13device_kernelINS_4gemm6kernel13GemmUniversalIN4cute5tupleIJiiiiEEENS1_10collective13CollectiveMmaINS1_34MainloopSm90TmaGmmaWarpSpecializedILi7ENS5_IJNS4_1CILi1EEESB_SB_EEENS1_35KernelTmaWarpSpecializedCooperativeEEENS5_IJNSA_ILi192EEENSA_ILi64EEENSA_ILi128EEEEEEaNS5_IJlSB_lEEEaSJ_NS4_8TiledMMAINS4_8MMA_AtomIJNS4_4SM904GMMA26MMA_64x64x32_S32S8S8_SS_TNEEEENS4_6LayoutINS5_IJNSA_ILi2EEESB_SB_EEENS5_IJSB_NSA_ILi0EEEST_EEEEENS5_IJNS4_10UnderscoreESW_SW_EEEEENS4_13SM90_TMA_LOADENS4_14ComposedLayoutINS4_7SwizzleILi3ELi4ELi3EEENS4_18smem_ptr_flag_bitsILi8EEENSQ_INS5_IJNSA_ILi8EEESH_EEENS5_IJSH_SB_EEEEEEEvNS4_8identityESZ_S19_vS1A_EENS_8epilogue10collective6detail29Sm90TmaWarpSpecializedAdapterINS1D_15DefaultEpilogueIaSJ_SJ_NS1C_6thread17LinearCombinationIaLi1EiiLNS1H_9ScaleType4KindE0ELNS_15FloatRoundStyleE2EaEENS1_15EpilogueDefaultEEEEEvvEEEEvNT_6ParamsE,"a",@progbits
	.sectionflags	@""
	.align	4
.nv.constant0._ZN7cutlass13device_kernelINS_4gemm6kernel13GemmUniversalIN4cute5tupleIJiiiiEEENS1_10collective13CollectiveMmaINS1_34MainloopSm90TmaGmmaWarpSpecializedILi7ENS5_IJNS4_1CILi1EEESB_SB_EEENS1_35KernelTmaWarpSpecializedCooperativeEEENS5_IJNSA_ILi192EEENSA_ILi64EEENSA_ILi128EEEEEEaNS5_IJlSB_lEEEaSJ_NS4_8TiledMMAINS4_8MMA_AtomIJNS4_4SM904GMMA26MMA_64x64x32_S32S8S8_SS_TNEEEENS4_6LayoutINS5_IJNSA_ILi2EEESB_SB_EEENS5_IJSB_NSA_ILi0EEEST_EEEEENS5_IJNS4_10UnderscoreESW_SW_EEEEENS4_13SM90_TMA_LOADENS4_14ComposedLayoutINS4_7SwizzleILi3ELi4ELi3EEENS4_18smem_ptr_flag_bitsILi8EEENSQ_INS5_IJNSA_ILi8EEESH_EEENS5_IJSH_SB_EEEEEEEvNS4_8identityESZ_S19_vS1A_EENS_8epilogue10collective6detail29Sm90TmaWarpSpecializedAdapterINS1D_15DefaultEpilogueIaSJ_SJ_NS1C_6thread17LinearCombinationIaLi1EiiLNS1H_9ScaleType4KindE0ELNS_15FloatRoundStyleE2EaEENS1_15EpilogueDefaultEEEEEvvEEEEvNT_6ParamsE:
	.zero		1664


//--------------------- SYMBOLS --------------------------

	.type		.nv.reservedSmem.offset0,@object
	.size		.nv.reservedSmem.offset0,0x4
	.type		__assertfail,@function
